	.headerflags	@"EF_CUDA_TEXMODE_UNIFIED EF_CUDA_64BIT_ADDRESS EF_CUDA_ACCELERATORS EF_CUDA_SM90 EF_CUDA_VIRTUAL_SM(EF_CUDA_SM90)"
	.elftype	@"ET_EXEC"


//--------------------- .nv.info                  --------------------------
	.section	.nv.info,"",@"SHT_CUDA_INFO"
	.align	4


	//----- nvinfo : EIATTR_REGCOUNT
	.align		4
        /*0000*/ 	.byte	0x04, 0x2f
        /*0002*/ 	.short	(.L_1 - .L_0)
	.align		4
.L_0:
        /*0004*/ 	.word	index@(triton_poi_fused_avg_pool2d_convolution_44)
        /*0008*/ 	.word	0x00000028


	//----- nvinfo : EIATTR_MIN_STACK_SIZE
	.align		4
.L_1:
        /*000c*/ 	.byte	0x04, 0x12
        /*000e*/ 	.short	(.L_3 - .L_2)
	.align		4
.L_2:
        /*0010*/ 	.word	index@(triton_poi_fused_avg_pool2d_convolution_44)
        /*0014*/ 	.word	0x00000000


	//----- nvinfo : EIATTR_FRAME_SIZE
	.align		4
.L_3:
        /*0018*/ 	.byte	0x04, 0x11
        /*001a*/ 	.short	(.L_5 - .L_4)
	.align		4
.L_4:
        /*001c*/ 	.word	index@(triton_poi_fused_avg_pool2d_convolution_44)
        /*0020*/ 	.word	0x00000000


	//----- nvinfo : EIATTR_MIN_STACK_SIZE
	.align		4
.L_5:
        /*0024*/ 	.byte	0x04, 0x12
        /*0026*/ 	.short	(.L_7 - .L_6)
	.align		4
.L_6:
        /*0028*/ 	.word	index@(triton_poi_fused_avg_pool2d_convolution_44)
        /*002c*/ 	.word	0x00000000
.L_7:


//--------------------- .nv.info.triton_poi_fused_avg_pool2d_convolution_44 --------------------------
	.section	.nv.info.triton_poi_fused_avg_pool2d_convolution_44,"",@"SHT_CUDA_INFO"
	.sectionflags	@""
	.align	4


	//----- nvinfo : EIATTR_CUDA_API_VERSION
	.align		4
        /*0000*/ 	.byte	0x04, 0x37
        /*0002*/ 	.short	(.L_9 - .L_8)
.L_8:
        /*0004*/ 	.word	0x0000007c


	//----- nvinfo : EIATTR_KPARAM_INFO
	.align		4
.L_9:
        /*0008*/ 	.byte	0x04, 0x17
        /*000a*/ 	.short	(.L_11 - .L_10)
.L_10:
        /*000c*/ 	.word	0x00000000
        /*0010*/ 	.short	0x0006
        /*0012*/ 	.short	0x002c
        /*0014*/ 	.byte	0x00, 0xf0, 0x11, 0x00


	//----- nvinfo : EIATTR_KPARAM_INFO
	.align		4
.L_11:
        /*0018*/ 	.byte	0x04, 0x17
        /*001a*/ 	.short	(.L_13 - .L_12)
.L_12:
        /*001c*/ 	.word	0x00000000
        /*0020*/ 	.short	0x0005
        /*0022*/ 	.short	0x0028
        /*0024*/ 	.byte	0x00, 0xf0, 0x11, 0x00


	//----- nvinfo : EIATTR_KPARAM_INFO
	.align		4
.L_13:
        /*0028*/ 	.byte	0x04, 0x17
        /*002a*/ 	.short	(.L_15 - .L_14)
.L_14:
        /*002c*/ 	.word	0x00000000
        /*0030*/ 	.short	0x0004
        /*0032*/ 	.short	0x0020
        /*0034*/ 	.byte	0x00, 0xf4, 0x21, 0x00


	//----- nvinfo : EIATTR_KPARAM_INFO
	.align		4
.L_15:
        /*0038*/ 	.byte	0x04, 0x17
        /*003a*/ 	.short	(.L_17 - .L_16)
.L_16:
        /*003c*/ 	.word	0x00000000
        /*0040*/ 	.short	0x0003
        /*0042*/ 	.short	0x0018
        /*0044*/ 	.byte	0x00, 0xf4, 0x21, 0x00


	//----- nvinfo : EIATTR_KPARAM_INFO
	.align		4
.L_17:
        /*0048*/ 	.byte	0x04, 0x17
        /*004a*/ 	.short	(.L_19 - .L_18)
.L_18:
        /*004c*/ 	.word	0x00000000
        /*0050*/ 	.short	0x0002
        /*0052*/ 	.short	0x0010
        /*0054*/ 	.byte	0x00, 0xf4, 0x21, 0x00


	//----- nvinfo : EIATTR_KPARAM_INFO
	.align		4
.L_19:
        /*0058*/ 	.byte	0x04, 0x17
        /*005a*/ 	.short	(.L_21 - .L_20)
.L_20:
        /*005c*/ 	.word	0x00000000
        /*0060*/ 	.short	0x0001
        /*0062*/ 	.short	0x0008
        /*0064*/ 	.byte	0x00, 0xf4, 0x21, 0x00


	//----- nvinfo : EIATTR_KPARAM_INFO
	.align		4
.L_21:
        /*0068*/ 	.byte	0x04, 0x17
        /*006a*/ 	.short	(.L_23 - .L_22)
.L_22:
        /*006c*/ 	.word	0x00000000
        /*0070*/ 	.short	0x0000
        /*0072*/ 	.short	0x0000
        /*0074*/ 	.byte	0x00, 0xf4, 0x21, 0x00


	//----- nvinfo : EIATTR_SPARSE_MMA_MASK
	.align		4
.L_23:
        /*0078*/ 	.byte	0x03, 0x50
        /*007a*/ 	.short	0x0000


	//----- nvinfo : EIATTR_MAXREG_COUNT
	.align		4
        /*007c*/ 	.byte	0x03, 0x1b
        /*007e*/ 	.short	0x00ff


	//----- nvinfo : EIATTR_EXIT_INSTR_OFFSETS
	.align		4
        /*0080*/ 	.byte	0x04, 0x1c
        /*0082*/ 	.short	(.L_25 - .L_24)


	//   ....[0]....
.L_24:
        /*0084*/ 	.word	0x000026b0


	//   ....[1]....
        /*0088*/ 	.word	0x000026f0


	//----- nvinfo : EIATTR_REQNTID
	.align		4
.L_25:
        /*008c*/ 	.byte	0x04, 0x10
        /*008e*/ 	.short	(.L_27 - .L_26)
.L_26:
        /*0090*/ 	.word	0x00000080
        /*0094*/ 	.word	0x00000001
        /*0098*/ 	.word	0x00000001


	//----- nvinfo : EIATTR_CBANK_PARAM_SIZE
	.align		4
.L_27:
        /*009c*/ 	.byte	0x03, 0x19
        /*009e*/ 	.short	0x0030


	//----- nvinfo : EIATTR_PARAM_CBANK
	.align		4
        /*00a0*/ 	.byte	0x04, 0x0a
        /*00a2*/ 	.short	(.L_29 - .L_28)
	.align		4
.L_28:
        /*00a4*/ 	.word	index@(.nv.constant0.triton_poi_fused_avg_pool2d_convolution_44)
        /*00a8*/ 	.short	0x0210
        /*00aa*/ 	.short	0x0030


	//----- nvinfo : EIATTR_SW_WAR
	.align		4
.L_29:
        /*00ac*/ 	.byte	0x04, 0x36
        /*00ae*/ 	.short	(.L_31 - .L_30)
.L_30:
        /*00b0*/ 	.word	0x00000008
.L_31:


//--------------------- .nv.callgraph             --------------------------
	.section	.nv.callgraph,"",@"SHT_CUDA_CALLGRAPH"
	.align	4
	.sectionentsize	8
	.align		4
        /*0000*/ 	.word	0x00000000
	.align		4
        /*0004*/ 	.word	0xffffffff
	.align		4
        /*0008*/ 	.word	0x00000000
	.align		4
        /*000c*/ 	.word	0xfffffffe
	.align		4
        /*0010*/ 	.word	0x00000000
	.align		4
        /*0014*/ 	.word	0xfffffffd
	.align		4
        /*0018*/ 	.word	0x00000000
	.align		4
        /*001c*/ 	.word	0xfffffffc


//--------------------- .text.triton_poi_fused_avg_pool2d_convolution_44 --------------------------
	.section	.text.triton_poi_fused_avg_pool2d_convolution_44,"ax",@progbits
	.sectionflags	@"SHF_BARRIERS=1"
	.align	128
        .global         triton_poi_fused_avg_pool2d_convolution_44
        .type           triton_poi_fused_avg_pool2d_convolution_44,@function
        .size           triton_poi_fused_avg_pool2d_convolution_44,(.L_x_1 - triton_poi_fused_avg_pool2d_convolution_44)
        .other          triton_poi_fused_avg_pool2d_convolution_44,@"STO_CUDA_ENTRY STV_DEFAULT"
triton_poi_fused_avg_pool2d_convolution_44:
.text.triton_poi_fused_avg_pool2d_convolution_44:
[----:B------:R-:W0:Y:S08]  /*0000*/  LDC R1, c[0x0][0x28] ;  /* 0x00000a00ff017b82 */ /* 0x000e300000000800 */
[----:B------:R-:W1:Y:S01]  /*0010*/  S2UR UR8, SR_CTAID.X ;  /* 0x00000000000879c3 */ /* 0x000e620000002500 */
[----:B------:R-:W2:Y:S01]  /*0020*/  S2R R37, SR_CTAID.Y ;  /* 0x0000000000257919 */ /* 0x000ea20000002600 */
[----:B------:R-:W-:Y:S01]  /*0030*/  HFMA2.MMA R27, -RZ, RZ, 0, 0 ;  /* 0x00000000ff1b7435 */ /* 0x000fe200000001ff */
[----:B------:R-:W-:Y:S01]  /*0040*/  CS2R R6, SRZ ;  /* 0x0000000000067805 */ /* 0x000fe2000001ff00 */
[----:B------:R-:W-:Y:S01]  /*0050*/  ULDC.64 UR12, c[0x0][0x208] ;  /* 0x00008200000c7ab9 */ /* 0x000fe20000000a00 */
[----:B------:R-:W3:Y:S03]  /*0060*/  S2R R15, SR_TID.X ;  /* 0x00000000000f7919 */ /* 0x000ee60000002100 */
[----:B------:R-:W4:Y:S01]  /*0070*/  LDC.64 R8, c[0x0][0x210] ;  /* 0x00008400ff087b82 */ /* 0x000f220000000a00 */
[----:B-1----:R-:W-:-:S02]  /*0080*/  USHF.R.S32.HI UR4, URZ, 0x1f, UR8 ;  /* 0x0000001f3f047899 */ /* 0x002fc40008011408 */
[----:B------:R-:W-:Y:S02]  /*0090*/  UIADD3 UR7, UR8, -0x8, URZ ;  /* 0xfffffff808077890 */ /* 0x000fe4000fffe03f */
[----:B------:R-:W-:Y:S02]  /*00a0*/  ULEA.HI UR4, UR4, UR8, URZ, 0x3 ;  /* 0x0000000804047291 */ /* 0x000fe4000f8f183f */
[----:B------:R-:W-:Y:S02]  /*00b0*/  UIADD3 UR6, UR8, -0x9, URZ ;  /* 0xfffffff708067890 */ /* 0x000fe4000fffe03f */
[----:B------:R-:W-:Y:S01]  /*00c0*/  ULOP3.LUT UR5, UR4, 0xfffffff8, URZ, 0xc0, !UPT ;  /* 0xfffffff804057892 */ /* 0x000fe2000f8ec03f */
[----:B--2---:R-:W-:-:S03]  /*00d0*/  SHF.L.U32 R37, R37, 0xa, RZ ;  /* 0x0000000a25257819 */ /* 0x004fc600000006ff */
[----:B------:R-:W-:Y:S01]  /*00e0*/  UIADD3 UR5, -UR5, UR8, URZ ;  /* 0x0000000805057290 */ /* 0x000fe2000fffe13f */
[----:B---3--:R-:W-:-:S03]  /*00f0*/  LOP3.LUT R24, R37, 0x7f, R15, 0xf8, !PT ;  /* 0x0000007f25187812 */ /* 0x008fc600078ef80f */
[----:B------:R-:W-:Y:S01]  /*0100*/  UISETP.GT.AND UP2, UPT, UR5, URZ, UPT ;  /* 0x0000003f0500728c */ /* 0x000fe2000bf44270 */
[C---:B------:R-:W-:Y:S01]  /*0110*/  LEA R5, R24.reuse, UR6, 0x6 ;  /* 0x0000000618057c11 */ /* 0x040fe2000f8e30ff */
[----:B------:R-:W-:Y:S01]  /*0120*/  UISETP.GT.AND UP1, UPT, UR5, -0x1, UPT ;  /* 0xffffffff0500788c */ /* 0x000fe2000bf24270 */
[C---:B------:R-:W-:Y:S01]  /*0130*/  IMAD.SHL.U32 R2, R24.reuse, 0x40, RZ ;  /* 0x0000004018027824 */ /* 0x040fe200078e00ff */
[----:B------:R-:W-:Y:S02]  /*0140*/  UISETP.LT.U32.AND UP0, UPT, UR7, 0x38, UP2 ;  /* 0x000000380700788c */ /* 0x000fe40009701070 */
[----:B------:R-:W-:Y:S01]  /*0150*/  LEA R13, R24, UR7, 0x6 ;  /* 0x00000007180d7c11 */ /* 0x000fe2000f8e30ff */
[----:B------:R-:W-:Y:S01]  /*0160*/  UISETP.LT.U32.AND UP3, UPT, UR7, 0x38, UP1 ;  /* 0x000000380700788c */ /* 0x000fe20008f61070 */
[----:B----4-:R-:W-:Y:S02]  /*0170*/  IMAD.WIDE R4, R5, 0x4, R8 ;  /* 0x0000000405047825 */ /* 0x010fe400078e0208 */
[----:B------:R-:W-:-:S02]  /*0180*/  PLOP3.LUT P0, PT, PT, PT, UP0, 0x80, 0x0 ;  /* 0x000000000000781c */ /* 0x000fc40003f0f008 */
[----:B------:R-:W-:Y:S01]  /*0190*/  IMAD.WIDE R12, R13, 0x4, R8 ;  /* 0x000000040d0c7825 */ /* 0x000fe200078e0208 */
[----:B------:R-:W-:Y:S02]  /*01a0*/  PLOP3.LUT P1, PT, PT, PT, UP3, 0x80, 0x0 ;  /* 0x000000000000781c */ /* 0x000fe40003f2f038 */
[----:B------:R-:W-:Y:S01]  /*01b0*/  IADD3 R26, R2, 0x2000, RZ ;  /* 0x00002000021a7810 */ /* 0x000fe20007ffe0ff */
[----:B------:R-:W-:Y:S01]  /*01c0*/  VIADD R28, R2, 0x4000 ;  /* 0x00004000021c7836 */ /* 0x000fe20000000000 */
[----:B------:R-:W-:Y:S02]  /*01d0*/  HFMA2.MMA R0, -RZ, RZ, 0, 0 ;  /* 0x00000000ff007435 */ /* 0x000fe400000001ff */
[----:B------:R-:W-:Y:S01]  /*01e0*/  IADD3 R11, R26, UR6, RZ ;  /* 0x000000061a0b7c10 */ /* 0x000fe2000fffe0ff */
[----:B------:R-:W-:Y:S01]  /*01f0*/  VIADD R17, R26, UR7 ;  /* 0x000000071a117c36 */ /* 0x000fe20008000000 */
[----:B------:R-:W-:Y:S02]  /*0200*/  MOV R29, RZ ;  /* 0x000000ff001d7202 */ /* 0x000fe40000000f00 */
[----:B------:R-:W2:Y:S01]  /*0210*/  @P0 LDG.E.EL R7, desc[UR12][R4.64] ;  /* 0x0000000c04070981 */ /* 0x000ea2000c2e1900 */
[----:B------:R-:W-:-:S03]  /*0220*/  IADD3 R19, R28, UR7, RZ ;  /* 0x000000071c137c10 */ /* 0x000fc6000fffe0ff */
[----:B------:R1:W3:Y:S01]  /*0230*/  @P1 LDG.E.EL R27, desc[UR12][R12.64] ;  /* 0x0000000c0c1b1981 */ /* 0x0002e2000c2e1900 */
[----:B------:R-:W-:Y:S01]  /*0240*/  IMAD.WIDE R10, R11, 0x4, R8 ;  /* 0x000000040b0a7825 */ /* 0x000fe200078e0208 */
[----:B------:R-:W-:-:S03]  /*0250*/  CS2R R30, SRZ ;  /* 0x00000000001e7805 */ /* 0x000fc6000001ff00 */
[--C-:B------:R-:W-:Y:S01]  /*0260*/  IMAD.WIDE R16, R17, 0x4, R8.reuse ;  /* 0x0000000411107825 */ /* 0x100fe200078e0208 */
[----:B------:R4:W5:Y:S01]  /*0270*/  @P0 LDG.E.EL R29, desc[UR12][R10.64] ;  /* 0x0000000c0a1d0981 */ /* 0x000962000c2e1900 */
[----:B-1----:R-:W-:Y:S02]  /*0280*/  IADD3 R13, R28, UR6, RZ ;  /* 0x000000061c0d7c10 */ /* 0x002fe4000fffe0ff */
[----:B------:R-:W-:Y:S01]  /*0290*/  IMAD.MOV.U32 R4, RZ, RZ, RZ ;  /* 0x000000ffff047224 */ /* 0x000fe200078e00ff */
[----:B------:R-:W5:Y:S01]  /*02a0*/  @P1 LDG.E.EL R0, desc[UR12][R16.64] ;  /* 0x0000000c10001981 */ /* 0x000f62000c2e1900 */
[----:B------:R-:W-:-:S04]  /*02b0*/  IMAD.WIDE R18, R19, 0x4, R8 ;  /* 0x0000000413127825 */ /* 0x000fc800078e0208 */
[----:B------:R-:W-:Y:S01]  /*02c0*/  IMAD.WIDE R12, R13, 0x4, R8 ;  /* 0x000000040d0c7825 */ /* 0x000fe200078e0208 */
[----:B------:R1:W5:Y:S04]  /*02d0*/  @P1 LDG.E.EL R31, desc[UR12][R18.64] ;  /* 0x0000000c121f1981 */ /* 0x000368000c2e1900 */
[----:B------:R-:W5:Y:S01]  /*02e0*/  @P0 LDG.E.EL R4, desc[UR12][R12.64] ;  /* 0x0000000c0c040981 */ /* 0x000f62000c2e1900 */
[----:B------:R-:W-:-:S04]  /*02f0*/  IADD3 R25, R2, 0x6000, RZ ;  /* 0x0000600002197810 */ /* 0x000fc80007ffe0ff */
[----:B----4-:R-:W-:Y:S01]  /*0300*/  IADD3 R11, R25, UR6, RZ ;  /* 0x00000006190b7c10 */ /* 0x010fe2000fffe0ff */
[----:B------:R-:W-:Y:S01]  /*0310*/  VIADD R21, R25, UR7 ;  /* 0x0000000719157c36 */ /* 0x000fe20008000000 */
[----:B------:R-:W-:Y:S02]  /*0320*/  MOV R3, RZ ;  /* 0x000000ff00037202 */ /* 0x000fe40000000f00 */
[----:B------:R-:W-:Y:S02]  /*0330*/  CS2R R32, SRZ ;  /* 0x0000000000207805 */ /* 0x000fe4000001ff00 */
[----:B------:R-:W-:Y:S01]  /*0340*/  IADD3 R5, R2, 0x8000, RZ ;  /* 0x0000800002057810 */ /* 0x000fe20007ffe0ff */
[----:B------:R-:W-:Y:S01]  /*0350*/  IMAD.WIDE R10, R11, 0x4, R8 ;  /* 0x000000040b0a7825 */ /* 0x000fe200078e0208 */
[----:B------:R-:W-:-:S03]  /*0360*/  HFMA2.MMA R14, -RZ, RZ, 0, 0 ;  /* 0x00000000ff0e7435 */ /* 0x000fc600000001ff */
[--C-:B------:R-:W-:Y:S01]  /*0370*/  IMAD.WIDE R20, R21, 0x4, R8.reuse ;  /* 0x0000000415147825 */ /* 0x100fe200078e0208 */
[----:B------:R-:W-:Y:S01]  /*0380*/  IADD3 R23, R5, UR6, RZ ;  /* 0x0000000605177c10 */ /* 0x000fe2000fffe0ff */
[----:B------:R4:W5:Y:S02]  /*0390*/  @P0 LDG.E.EL R3, desc[UR12][R10.64] ;  /* 0x0000000c0a030981 */ /* 0x000964000c2e1900 */
[----:B01----:R-:W-:Y:S02]  /*03a0*/  VIADD R19, R5, UR7 ;  /* 0x0000000705137c36 */ /* 0x003fe40008000000 */
[----:B------:R0:W5:Y:S01]  /*03b0*/  @P1 LDG.E.EL R32, desc[UR12][R20.64] ;  /* 0x0000000c14201981 */ /* 0x000162000c2e1900 */
[----:B------:R-:W-:-:S04]  /*03c0*/  IMAD.WIDE R22, R23, 0x4, R8 ;  /* 0x0000000417167825 */ /* 0x000fc800078e0208 */
[----:B------:R-:W-:Y:S01]  /*03d0*/  IMAD.WIDE R18, R19, 0x4, R8 ;  /* 0x0000000413127825 */ /* 0x000fe200078e0208 */
[----:B------:R-:W5:Y:S04]  /*03e0*/  @P0 LDG.E.EL R14, desc[UR12][R22.64] ;  /* 0x0000000c160e0981 */ /* 0x000f68000c2e1900 */
[----:B------:R1:W5:Y:S01]  /*03f0*/  @P1 LDG.E.EL R33, desc[UR12][R18.64] ;  /* 0x0000000c12211981 */ /* 0x000362000c2e1900 */
[----:B------:R-:W-:Y:S02]  /*0400*/  IADD3 R16, R2, 0xa000, RZ ;  /* 0x0000a00002107810 */ /* 0x000fe40007ffe0ff */
[----:B------:R-:W-:Y:S02]  /*0410*/  IADD3 R17, R2, 0xc000, RZ ;  /* 0x0000c00002117810 */ /* 0x000fe40007ffe0ff */
[----:B----4-:R-:W-:Y:S01]  /*0420*/  IADD3 R11, R16, UR6, RZ ;  /* 0x00000006100b7c10 */ /* 0x010fe2000fffe0ff */
[----:B0-----:R-:W-:Y:S01]  /*0430*/  VIADD R21, R16, UR7 ;  /* 0x0000000710157c36 */ /* 0x001fe20008000000 */
[----:B------:R-:W-:-:S03]  /*0440*/  CS2R R12, SRZ ;  /* 0x00000000000c7805 */ /* 0x000fc6000001ff00 */
[----:B------:R-:W-:Y:S01]  /*0450*/  IMAD.WIDE R10, R11, 0x4, R8 ;  /* 0x000000040b0a7825 */ /* 0x000fe200078e0208 */
[----:B-1----:R-:W-:-:S03]  /*0460*/  IADD3 R19, R17, UR6, RZ ;  /* 0x0000000611137c10 */ /* 0x002fc6000fffe0ff */
[--C-:B------:R-:W-:Y:S01]  /*0470*/  IMAD.WIDE R20, R21, 0x4, R8.reuse ;  /* 0x0000000415147825 */ /* 0x100fe200078e0208 */
[----:B------:R-:W4:Y:S03]  /*0480*/  @P0 LDG.E.EL R13, desc[UR12][R10.64] ;  /* 0x0000000c0a0d0981 */ /* 0x000f26000c2e1900 */
[----:B------:R-:W-:Y:S01]  /*0490*/  IMAD.MOV.U32 R22, RZ, RZ, RZ ;  /* 0x000000ffff167224 */ /* 0x000fe200078e00ff */
[----:B------:R-:W4:Y:S01]  /*04a0*/  @P1 LDG.E.EL R30, desc[UR12][R20.64] ;  /* 0x0000000c141e1981 */ /* 0x000f22000c2e1900 */
[----:B------:R-:W-:-:S05]  /*04b0*/  IMAD.WIDE R18, R19, 0x4, R8 ;  /* 0x0000000413127825 */ /* 0x000fca00078e0208 */
[----:B------:R0:W4:Y:S02]  /*04c0*/  @P0 LDG.E.EL R22, desc[UR12][R18.64] ;  /* 0x0000000c12160981 */ /* 0x000124000c2e1900 */
[----:B0-----:R-:W-:-:S04]  /*04d0*/  IADD3 R18, R2, 0xe000, RZ ;  /* 0x0000e00002127810 */ /* 0x001fc80007ffe0ff */
[----:B------:R-:W-:Y:S01]  /*04e0*/  IADD3 R21, R18, UR6, RZ ;  /* 0x0000000612157c10 */ /* 0x000fe2000fffe0ff */
[----:B------:R-:W-:Y:S01]  /*04f0*/  UIADD3 UR6, UR5, 0x1, URZ ;  /* 0x0000000105067890 */ /* 0x000fe2000fffe03f */
[----:B------:R-:W-:-:S03]  /*0500*/  IADD3 R23, R17, UR7, RZ ;  /* 0x0000000711177c10 */ /* 0x000fc6000fffe0ff */
[----:B------:R-:W-:Y:S02]  /*0510*/  UISETP.GE.U32.AND UP0, UPT, UR6, 0x8, UPT ;  /* 0x000000080600788c */ /* 0x000fe4000bf06070 */
[----:B------:R-:W-:Y:S02]  /*0520*/  UIADD3 UR6, UR8, -0x7, URZ ;  /* 0xfffffff908067890 */ /* 0x000fe4000fffe03f */
[----:B------:R-:W-:Y:S01]  /*0530*/  UISETP.LT.U32.AND UP3, UPT, UR7, 0x38, !UP0 ;  /* 0x000000380700788c */ /* 0x000fe2000c761070 */
[--C-:B------:R-:W-:Y:S01]  /*0540*/  IMAD.WIDE R10, R23, 0x4, R8.reuse ;  /* 0x00000004170a7825 */ /* 0x100fe200078e0208 */
[----:B------:R-:W-:Y:S02]  /*0550*/  CS2R R34, SRZ ;  /* 0x0000000000227805 */ /* 0x000fe4000001ff00 */
[----:B------:R-:W-:Y:S01]  /*0560*/  MOV R23, RZ ;  /* 0x000000ff00177202 */ /* 0x000fe20000000f00 */
[----:B------:R-:W-:Y:S01]  /*0570*/  IMAD.WIDE R20, R21, 0x4, R8 ;  /* 0x0000000415147825 */ /* 0x000fe200078e0208 */
[----:B------:R-:W-:-:S02]  /*0580*/  PLOP3.LUT P4, PT, PT, PT, UP3, 0x80, 0x0 ;  /* 0x000000000000781c */ /* 0x000fc40003f8f038 */
[----:B------:R-:W-:Y:S01]  /*0590*/  LEA R19, R24, UR6, 0x6 ;  /* 0x0000000618137c11 */ /* 0x000fe2000f8e30ff */
[----:B------:R-:W-:Y:S01]  /*05a0*/  VIADD R2, R18, UR7 ;  /* 0x0000000712027c36 */ /* 0x000fe20008000000 */
[----:B------:R0:W4:Y:S04]  /*05b0*/  @P1 LDG.E.EL R35, desc[UR12][R10.64] ;  /* 0x0000000c0a231981 */ /* 0x000128000c2e1900 */
[----:B------:R1:W4:Y:S01]  /*05c0*/  @P0 LDG.E.EL R23, desc[UR12][R20.64] ;  /* 0x0000000c14170981 */ /* 0x000322000c2e1900 */
[----:B0-----:R-:W-:-:S04]  /*05d0*/  IMAD.WIDE R10, R2, 0x4, R8 ;  /* 0x00000004020a7825 */ /* 0x001fc800078e0208 */
[--C-:B-1----:R-:W-:Y:S01]  /*05e0*/  IMAD.WIDE R20, R19, 0x4, R8.reuse ;  /* 0x0000000413147825 */ /* 0x102fe200078e0208 */
[----:B------:R-:W-:Y:S01]  /*05f0*/  IADD3 R19, R26, UR6, RZ ;  /* 0x000000061a137c10 */ /* 0x000fe2000fffe0ff */
[----:B------:R0:W4:Y:S04]  /*0600*/  @P1 LDG.E.EL R6, desc[UR12][R10.64] ;  /* 0x0000000c0a061981 */ /* 0x000128000c2e1900 */
[----:B------:R-:W4:Y:S01]  /*0610*/  @P4 LDG.E.EL R34, desc[UR12][R20.64] ;  /* 0x0000000c14224981 */ /* 0x000f22000c2e1900 */
[----:B0-----:R-:W-:-:S05]  /*0620*/  IMAD.WIDE R10, R19, 0x4, R8 ;  /* 0x00000004130a7825 */ /* 0x001fca00078e0208 */
[----:B------:R0:W4:Y:S01]  /*0630*/  @P4 LDG.E.EL R12, desc[UR12][R10.64] ;  /* 0x0000000c0a0c4981 */ /* 0x000122000c2e1900 */
[----:B------:R-:W-:Y:S01]  /*0640*/  IADD3 R2, R28, UR6, RZ ;  /* 0x000000061c027c10 */ /* 0x000fe2000fffe0ff */
[----:B------:R-:W-:Y:S01]  /*0650*/  HFMA2.MMA R19, -RZ, RZ, 0, 0 ;  /* 0x00000000ff137435 */ /* 0x000fe200000001ff */
[----:B------:R-:W-:-:S03]  /*0660*/  VIADD R36, R25, UR6 ;  /* 0x0000000619247c36 */ /* 0x000fc60008000000 */
[----:B0-----:R-:W-:Y:S01]  /*0670*/  IMAD.WIDE R10, R2, 0x4, R8 ;  /* 0x00000004020a7825 */ /* 0x001fe200078e0208 */
[----:B------:R-:W-:-:S05]  /*0680*/  MOV R2, RZ ;  /* 0x000000ff00027202 */ /* 0x000fca0000000f00 */
[----:B------:R-:W4:Y:S01]  /*0690*/  @P4 LDG.E.EL R19, desc[UR12][R10.64] ;  /* 0x0000000c0a134981 */ /* 0x000f22000c2e1900 */
[----:B------:R-:W-:-:S05]  /*06a0*/  IMAD.WIDE R20, R36, 0x4, R8 ;  /* 0x0000000424147825 */ /* 0x000fca00078e0208 */
[----:B------:R0:W4:Y:S02]  /*06b0*/  @P4 LDG.E.EL R2, desc[UR12][R20.64] ;  /* 0x0000000c14024981 */ /* 0x000124000c2e1900 */
[----:B0-----:R-:W-:-:S04]  /*06c0*/  VIADD R21, R16, UR6 ;  /* 0x0000000610157c36 */ /* 0x001fc80008000000 */
[----:B------:R-:W-:Y:S01]  /*06d0*/  IMAD.WIDE R20, R21, 0x4, R8 ;  /* 0x0000000415147825 */ /* 0x000fe200078e0208 */
[----:B------:R-:W-:-:S04]  /*06e0*/  UIADD3 UR7, UR8, 0x7, URZ ;  /* 0x0000000708077890 */ /* 0x000fc8000fffe03f */
[----:B------:R-:W-:-:S06]  /*06f0*/  UISETP.LT.U32.AND UP3, UPT, UR7, 0x47, UP2 ;  /* 0x000000470700788c */ /* 0x000fcc0009761070 */
[----:B------:R-:W-:Y:S02]  /*0700*/  PLOP3.LUT P2, PT, PT, PT, UP3, 0x80, 0x0 ;  /* 0x000000000000781c */ /* 0x000fe40003f4f038 */
[----:B--2---:R-:W-:Y:S02]  /*0710*/  SEL R7, R7, RZ, P0 ;  /* 0x000000ff07077207 */ /* 0x004fe40000000000 */
[----:B---3--:R-:W-:-:S05]  /*0720*/  SEL R36, R27, RZ, P1 ;  /* 0x000000ff1b247207 */ /* 0x008fca0000800000 */
[----:B------:R-:W-:Y:S01]  /*0730*/  FADD R27, R7, R36 ;  /* 0x00000024071b7221 */ /* 0x000fe20000000000 */
[----:B------:R-:W-:Y:S01]  /*0740*/  IADD3 R36, R5, UR6, RZ ;  /* 0x0000000605247c10 */ /* 0x000fe2000fffe0ff */
[----:B------:R-:W-:Y:S01]  /*0750*/  HFMA2.MMA R7, -RZ, RZ, 0, 0 ;  /* 0x00000000ff077435 */ /* 0x000fe200000001ff */
[----:B-----5:R-:W-:Y:S02]  /*0760*/  SEL R29, R29, RZ, P0 ;  /* 0x000000ff1d1d7207 */ /* 0x020fe40000000000 */
[----:B------:R-:W-:Y:S01]  /*0770*/  SEL R0, R0, RZ, P1 ;  /* 0x000000ff00007207 */ /* 0x000fe20000800000 */
[----:B------:R-:W-:-:S04]  /*0780*/  IMAD.WIDE R10, R36, 0x4, R8 ;  /* 0x00000004240a7825 */ /* 0x000fc800078e0208 */
[----:B------:R-:W-:Y:S01]  /*0790*/  FADD R29, R29, R0 ;  /* 0x000000001d1d7221 */ /* 0x000fe20000000000 */
[----:B------:R-:W-:Y:S01]  /*07a0*/  SEL R31, R31, RZ, P1 ;  /* 0x000000ff1f1f7207 */ /* 0x000fe20000800000 */
[----:B------:R0:W2:Y:S01]  /*07b0*/  @P4 LDG.E.EL R7, desc[UR12][R10.64] ;  /* 0x0000000c0a074981 */ /* 0x0000a2000c2e1900 */
[----:B------:R-:W-:Y:S02]  /*07c0*/  MOV R0, RZ ;  /* 0x000000ff00007202 */ /* 0x000fe40000000f00 */
[----:B------:R-:W-:-:S04]  /*07d0*/  SEL R4, R4, RZ, P0 ;  /* 0x000000ff04047207 */ /* 0x000fc80000000000 */
[----:B------:R1:W3:Y:S01]  /*07e0*/  @P4 LDG.E.EL R0, desc[UR12][R20.64] ;  /* 0x0000000c14004981 */ /* 0x0002e2000c2e1900 */
[----:B------:R-:W-:Y:S01]  /*07f0*/  FADD R31, R4, R31 ;  /* 0x0000001f041f7221 */ /* 0x000fe20000000000 */
[----:B------:R-:W-:Y:S01]  /*0800*/  HFMA2.MMA R4, -RZ, RZ, 0, 0 ;  /* 0x00000000ff047435 */ /* 0x000fe200000001ff */
[----:B0-----:R-:W-:-:S05]  /*0810*/  IADD3 R11, R17, UR6, RZ ;  /* 0x00000006110b7c10 */ /* 0x001fca000fffe0ff */
[----:B------:R-:W-:-:S05]  /*0820*/  IMAD.WIDE R10, R11, 0x4, R8 ;  /* 0x000000040b0a7825 */ /* 0x000fca00078e0208 */
[----:B------:R0:W5:Y:S01]  /*0830*/  @P4 LDG.E.EL R4, desc[UR12][R10.64] ;  /* 0x0000000c0a044981 */ /* 0x000162000c2e1900 */
[----:B------:R-:W-:Y:S02]  /*0840*/  SEL R3, R3, RZ, P0 ;  /* 0x000000ff03037207 */ /* 0x000fe40000000000 */
[----:B------:R-:W-:Y:S01]  /*0850*/  SEL R32, R32, RZ, P1 ;  /* 0x000000ff20207207 */ /* 0x000fe20000800000 */
[----:B-1----:R-:W-:Y:S01]  /*0860*/  VIADD R21, R18, UR6 ;  /* 0x0000000612157c36 */ /* 0x002fe20008000000 */
[----:B------:R-:W-:-:S03]  /*0870*/  UIADD3 UR6, UR8, -0x1, URZ ;  /* 0xffffffff08067890 */ /* 0x000fc6000fffe03f */
[----:B------:R-:W-:Y:S01]  /*0880*/  FADD R32, R3, R32 ;  /* 0x0000002003207221 */ /* 0x000fe20000000000 */
[----:B------:R-:W-:Y:S01]  /*0890*/  MOV R3, RZ ;  /* 0x000000ff00037202 */ /* 0x000fe20000000f00 */
[----:B------:R-:W-:Y:S01]  /*08a0*/  IMAD.WIDE R20, R21, 0x4, R8 ;  /* 0x0000000415147825 */ /* 0x000fe200078e0208 */
[----:B------:R-:W-:Y:S02]  /*08b0*/  SEL R14, R14, RZ, P0 ;  /* 0x000000ff0e0e7207 */ /* 0x000fe40000000000 */
[----:B------:R-:W-:Y:S02]  /*08c0*/  SEL R33, R33, RZ, P1 ;  /* 0x000000ff21217207 */ /* 0x000fe40000800000 */
[----:B------:R1:W5:Y:S01]  /*08d0*/  @P4 LDG.E.EL R3, desc[UR12][R20.64] ;  /* 0x0000000c14034981 */ /* 0x000362000c2e1900 */
[----:B0-----:R-:W-:Y:S02]  /*08e0*/  LEA R11, R24, UR6, 0x6 ;  /* 0x00000006180b7c11 */ /* 0x001fe4000f8e30ff */
[----:B------:R-:W-:Y:S01]  /*08f0*/  FADD R33, R14, R33 ;  /* 0x000000210e217221 */ /* 0x000fe20000000000 */
[----:B------:R-:W-:-:S02]  /*0900*/  HFMA2.MMA R14, -RZ, RZ, 0, 0 ;  /* 0x00000000ff0e7435 */ /* 0x000fc400000001ff */
[----:B------:R-:W-:-:S08]  /*0910*/  IMAD.WIDE R10, R11, 0x4, R8 ;  /* 0x000000040b0a7825 */ /* 0x000fd000078e0208 */
[----:B------:R0:W5:Y:S01]  /*0920*/  @P2 LDG.E.EL R14, desc[UR12][R10.64] ;  /* 0x0000000c0a0e2981 */ /* 0x000162000c2e1900 */
[----:B----4-:R-:W-:Y:S02]  /*0930*/  SEL R13, R13, RZ, P0 ;  /* 0x000000ff0d0d7207 */ /* 0x010fe40000000000 */
[----:B------:R-:W-:Y:S02]  /*0940*/  SEL R30, R30, RZ, P1 ;  /* 0x000000ff1e1e7207 */ /* 0x000fe40000800000 */
[----:B-1----:R-:W-:-:S03]  /*0950*/  IADD3 R21, R26, UR6, RZ ;  /* 0x000000061a157c10 */ /* 0x002fc6000fffe0ff */
[----:B------:R-:W-:Y:S01]  /*0960*/  FADD R30, R13, R30 ;  /* 0x0000001e0d1e7221 */ /* 0x000fe20000000000 */
[----:B------:R-:W-:Y:S02]  /*0970*/  IMAD.MOV.U32 R13, RZ, RZ, RZ ;  /* 0x000000ffff0d7224 */ /* 0x000fe400078e00ff */
[----:B------:R-:W-:-:S05]  /*0980*/  IMAD.WIDE R20, R21, 0x4, R8 ;  /* 0x0000000415147825 */ /* 0x000fca00078e0208 */
[----:B------:R1:W4:Y:S01]  /*0990*/  @P2 LDG.E.EL R13, desc[UR12][R20.64] ;  /* 0x0000000c140d2981 */ /* 0x000322000c2e1900 */
[----:B------:R-:W-:Y:S02]  /*09a0*/  SEL R22, R22, RZ, P0 ;  /* 0x000000ff16167207 */ /* 0x000fe40000000000 */
[----:B0-----:R-:W-:Y:S02]  /*09b0*/  IADD3 R11, R28, UR6, RZ ;  /* 0x000000061c0b7c10 */ /* 0x001fe4000fffe0ff */
[----:B------:R-:W-:-:S03]  /*09c0*/  IADD3 R36, R5, UR6, RZ ;  /* 0x0000000605247c10 */ /* 0x000fc6000fffe0ff */
[----:B------:R-:W-:Y:S01]  /*09d0*/  IMAD.WIDE R10, R11, 0x4, R8 ;  /* 0x000000040b0a7825 */ /* 0x000fe200078e0208 */
[----:B-1----:R-:W-:Y:S02]  /*09e0*/  IADD3 R21, R25, UR6, RZ ;  /* 0x0000000619157c10 */ /* 0x002fe4000fffe0ff */
[----:B------:R-:W-:Y:S02]  /*09f0*/  SEL R35, R35, RZ, P1 ;  /* 0x000000ff23237207 */ /* 0x000fe40000800000 */
[----:B------:R-:W-:-:S03]  /*0a00*/  SEL R23, R23, RZ, P0 ;  /* 0x000000ff17177207 */ /* 0x000fc60000000000 */
[----:B------:R-:W-:Y:S01]  /*0a10*/  FADD R22, R22, R35 ;  /* 0x0000002316167221 */ /* 0x000fe20000000000 */
[----:B------:R-:W-:Y:S01]  /*0a20*/  MOV R35, RZ ;  /* 0x000000ff00237202 */ /* 0x000fe20000000f00 */
[----:B------:R-:W-:-:S05]  /*0a30*/  IMAD.WIDE R20, R21, 0x4, R8 ;  /* 0x0000000415147825 */ /* 0x000fca00078e0208 */
[----:B------:R0:W4:Y:S01]  /*0a40*/  @P2 LDG.E.EL R35, desc[UR12][R10.64] ;  /* 0x0000000c0a232981 */ /* 0x000122000c2e1900 */
[----:B------:R-:W-:Y:S02]  /*0a50*/  SEL R6, R6, RZ, P1 ;  /* 0x000000ff06067207 */ /* 0x000fe40000800000 */
[----:B------:R-:W-:-:S03]  /*0a60*/  SEL R34, R34, RZ, P4 ;  /* 0x000000ff22227207 */ /* 0x000fc60002000000 */
[----:B------:R-:W-:Y:S01]  /*0a70*/  FADD R23, R23, R6 ;  /* 0x0000000617177221 */ /* 0x000fe20000000000 */
[----:B------:R-:W-:Y:S02]  /*0a80*/  IMAD.MOV.U32 R6, RZ, RZ, RZ ;  /* 0x000000ffff067224 */ /* 0x000fe400078e00ff */
[----:B0-----:R-:W-:-:S04]  /*0a90*/  IMAD.WIDE R10, R36, 0x4, R8 ;  /* 0x00000004240a7825 */ /* 0x001fc800078e0208 */
[----:B------:R-:W-:Y:S01]  /*0aa0*/  FADD R27, R27, R34 ;  /* 0x000000221b1b7221 */ /* 0x000fe20000000000 */
[----:B------:R-:W-:Y:S01]  /*0ab0*/  IADD3 R36, R16, UR6, RZ ;  /* 0x0000000610247c10 */ /* 0x000fe2000fffe0ff */
[----:B------:R-:W-:Y:S01]  /*0ac0*/  HFMA2.MMA R34, -RZ, RZ, 0, 0 ;  /* 0x00000000ff227435 */ /* 0x000fe200000001ff */
[----:B------:R0:W4:Y:S01]  /*0ad0*/  @P2 LDG.E.EL R6, desc[UR12][R20.64] ;  /* 0x0000000c14062981 */ /* 0x000122000c2e1900 */
[----:B------:R-:W-:-:S05]  /*0ae0*/  SEL R12, R12, RZ, P4 ;  /* 0x000000ff0c0c7207 */ /* 0x000fca0002000000 */
[----:B------:R-:W-:Y:S01]  /*0af0*/  FADD R29, R29, R12 ;  /* 0x0000000c1d1d7221 */ /* 0x000fe20000000000 */
[----:B------:R-:W-:Y:S02]  /*0b00*/  IMAD.MOV.U32 R12, RZ, RZ, RZ ;  /* 0x000000ffff0c7224 */ /* 0x000fe400078e00ff */
[----:B------:R1:W4:Y:S01]  /*0b10*/  @P2 LDG.E.EL R34, desc[UR12][R10.64] ;  /* 0x0000000c0a222981 */ /* 0x000322000c2e1900 */
[----:B0-----:R-:W-:-:S05]  /*0b20*/  IMAD.WIDE R20, R36, 0x4, R8 ;  /* 0x0000000424147825 */ /* 0x001fca00078e0208 */
[----:B------:R0:W4:Y:S01]  /*0b30*/  @P2 LDG.E.EL R12, desc[UR12][R20.64] ;  /* 0x0000000c140c2981 */ /* 0x000122000c2e1900 */
[----:B------:R-:W-:-:S05]  /*0b40*/  SEL R36, R19, RZ, P4 ;  /* 0x000000ff13247207 */ /* 0x000fca0002000000 */
[----:B------:R-:W-:Y:S01]  /*0b50*/  FADD R31, R31, R36 ;  /* 0x000000241f1f7221 */ /* 0x000fe20000000000 */
[----:B------:R-:W-:Y:S02]  /*0b60*/  IADD3 R36, R17, UR6, RZ ;  /* 0x0000000611247c10 */ /* 0x000fe4000fffe0ff */
[----:B------:R-:W-:Y:S02]  /*0b70*/  MOV R19, RZ ;  /* 0x000000ff00137202 */ /* 0x000fe40000000f00 */
[----:B------:R-:W-:Y:S01]  /*0b80*/  SEL R2, R2, RZ, P4 ;  /* 0x000000ff02027207 */ /* 0x000fe20002000000 */
[----:B-1----:R-:W-:Y:S01]  /*0b90*/  IMAD.WIDE R10, R36, 0x4, R8 ;  /* 0x00000004240a7825 */ /* 0x002fe200078e0208 */
[----:B------:R-:W-:Y:S01]  /*0ba0*/  IADD3 R36, R18, UR6, RZ ;  /* 0x0000000612247c10 */ /* 0x000fe2000fffe0ff */
[----:B------:R-:W-:Y:S02]  /*0bb0*/  UISETP.LT.U32.AND UP3, UPT, UR7, 0x47, UP1 ;  /* 0x000000470700788c */ /* 0x000fe40008f61070 */
[----:B------:R-:W-:Y:S01]  /*0bc0*/  FADD R32, R32, R2 ;  /* 0x0000000220207221 */ /* 0x000fe20000000000 */
[----:B------:R1:W4:Y:S01]  /*0bd0*/  @P2 LDG.E.EL R19, desc[UR12][R10.64] ;  /* 0x0000000c0a132981 */ /* 0x000322000c2e1900 */
[----:B------:R-:W-:-:S02]  /*0be0*/  IMAD.MOV.U32 R2, RZ, RZ, RZ ;  /* 0x000000ffff027224 */ /* 0x000fc400078e00ff */
[----:B0-----:R-:W-:Y:S01]  /*0bf0*/  IMAD.WIDE R20, R36, 0x4, R8 ;  /* 0x0000000424147825 */ /* 0x001fe200078e0208 */
[----:B------:R-:W-:-:S04]  /*0c00*/  PLOP3.LUT P3, PT, PT, PT, UP3, 0x80, 0x0 ;  /* 0x000000000000781c */ /* 0x000fc80003f6f038 */
[----:B------:R0:W4:Y:S01]  /*0c10*/  @P2 LDG.E.EL R2, desc[UR12][R20.64] ;  /* 0x0000000c14022981 */ /* 0x000122000c2e1900 */
[----:B-1----:R-:W-:-:S05]  /*0c20*/  LEA R11, R24, UR8, 0x6 ;  /* 0x00000008180b7c11 */ /* 0x002fca000f8e30ff */
[----:B------:R-:W-:Y:S01]  /*0c30*/  IMAD.WIDE R10, R11, 0x4, R8 ;  /* 0x000000040b0a7825 */ /* 0x000fe200078e0208 */
[----:B0-----:R-:W-:-:S05]  /*0c40*/  IADD3 R21, R26, UR8, RZ ;  /* 0x000000081a157c10 */ /* 0x001fca000fffe0ff */
[----:B------:R-:W-:Y:S01]  /*0c50*/  IMAD.WIDE R20, R21, 0x4, R8 ;  /* 0x0000000415147825 */ /* 0x000fe200078e0208 */
[----:B------:R-:W-:-:S06]  /*0c60*/  UISETP.GE.AND UP3, UPT, UR8, 0x40, UPT ;  /* 0x000000400800788c */ /* 0x000fcc000bf66270 */
[----:B------:R-:W-:Y:S02]  /*0c70*/  PLOP3.LUT P0, PT, PT, PT, UP3, 0x80, 0x0 ;  /* 0x000000000000781c */ /* 0x000fe40003f0f038 */
[----:B--2---:R-:W-:Y:S01]  /*0c80*/  SEL R36, R7, RZ, P4 ;  /* 0x000000ff07247207 */ /* 0x004fe20002000000 */
[----:B------:R-:W-:Y:S01]  /*0c90*/  HFMA2.MMA R7, -RZ, RZ, 0, 0 ;  /* 0x00000000ff077435 */ /* 0x000fe200000001ff */
[----:B---3--:R-:W-:-:S09]  /*0ca0*/  SEL R0, R0, RZ, P4 ;  /* 0x000000ff00007207 */ /* 0x008fd20002000000 */
[----:B------:R0:W2:Y:S01]  /*0cb0*/  @P3 LDG.E.EL R7, desc[UR12][R10.64] ;  /* 0x0000000c0a073981 */ /* 0x0000a2000c2e1900 */
[----:B------:R-:W-:Y:S01]  /*0cc0*/  FADD R30, R30, R0 ;  /* 0x000000001e1e7221 */ /* 0x000fe20000000000 */
[----:B------:R-:W-:Y:S01]  /*0cd0*/  MOV R0, RZ ;  /* 0x000000ff00007202 */ /* 0x000fe20000000f00 */
[----:B------:R-:W-:Y:S01]  /*0ce0*/  FADD R33, R33, R36 ;  /* 0x0000002421217221 */ /* 0x000fe20000000000 */
[----:B-----5:R-:W-:-:S04]  /*0cf0*/  SEL R4, R4, RZ, P4 ;  /* 0x000000ff04047207 */ /* 0x020fc80002000000 */
[----:B------:R1:W3:Y:S01]  /*0d00*/  @P3 LDG.E.EL R0, desc[UR12][R20.64] ;  /* 0x0000000c14003981 */ /* 0x0002e2000c2e1900 */
[----:B------:R-:W-:Y:S02]  /*0d10*/  VIADD R36, R28, UR8 ;  /* 0x000000081c247c36 */ /* 0x000fe40008000000 */
[----:B------:R-:W-:Y:S01]  /*0d20*/  FADD R22, R22, R4 ;  /* 0x0000000416167221 */ /* 0x000fe20000000000 */
[----:B------:R-:W-:Y:S01]  /*0d30*/  HFMA2.MMA R4, -RZ, RZ, 0, 0 ;  /* 0x00000000ff047435 */ /* 0x000fe200000001ff */
[----:B0-----:R-:W-:Y:S01]  /*0d40*/  IMAD.WIDE R10, R36, 0x4, R8 ;  /* 0x00000004240a7825 */ /* 0x001fe200078e0208 */
[----:B------:R-:W-:-:S08]  /*0d50*/  SEL R36, R3, RZ, P4 ;  /* 0x000000ff03247207 */ /* 0x000fd00002000000 */
[----:B------:R0:W5:Y:S01]  /*0d60*/  @P3 LDG.E.EL R4, desc[UR12][R10.64] ;  /* 0x0000000c0a043981 */ /* 0x000162000c2e1900 */
[----:B------:R-:W-:Y:S01]  /*0d70*/  FADD R23, R23, R36 ;  /* 0x0000002417177221 */ /* 0x000fe20000000000 */
[----:B------:R-:W-:Y:S02]  /*0d80*/  IADD3 R36, R25, UR8, RZ ;  /* 0x0000000819247c10 */ /* 0x000fe4000fffe0ff */
[----:B------:R-:W-:-:S03]  /*0d90*/  MOV R3, RZ ;  /* 0x000000ff00037202 */ /* 0x000fc60000000f00 */
[----:B-1----:R-:W-:Y:S01]  /*0da0*/  IMAD.WIDE R20, R36, 0x4, R8 ;  /* 0x0000000424147825 */ /* 0x002fe200078e0208 */
[----:B------:R-:W-:-:S04]  /*0db0*/  SEL R14, R14, RZ, P2 ;  /* 0x000000ff0e0e7207 */ /* 0x000fc80001000000 */
[----:B------:R1:W5:Y:S01]  /*0dc0*/  @P3 LDG.E.EL R3, desc[UR12][R20.64] ;  /* 0x0000000c14033981 */ /* 0x000362000c2e1900 */
[----:B------:R-:W-:Y:S02]  /*0dd0*/  VIADD R36, R5, UR8 ;  /* 0x0000000805247c36 */ /* 0x000fe40008000000 */
[----:B------:R-:W-:Y:S01]  /*0de0*/  FADD R27, R27, R14 ;  /* 0x0000000e1b1b7221 */ /* 0x000fe20000000000 */
[----:B------:R-:W-:Y:S01]  /*0df0*/  HFMA2.MMA R14, -RZ, RZ, 0, 0 ;  /* 0x00000000ff0e7435 */ /* 0x000fe200000001ff */
[----:B0-----:R-:W-:-:S09]  /*0e00*/  IMAD.WIDE R10, R36, 0x4, R8 ;  /* 0x00000004240a7825 */ /* 0x001fd200078e0208 */
[----:B------:R0:W5:Y:S01]  /*0e10*/  @P3 LDG.E.EL R14, desc[UR12][R10.64] ;  /* 0x0000000c0a0e3981 */ /* 0x000162000c2e1900 */
[----:B----4-:R-:W-:-:S05]  /*0e20*/  SEL R36, R13, RZ, P2 ;  /* 0x000000ff0d247207 */ /* 0x010fca0001000000 */
[----:B------:R-:W-:Y:S01]  /*0e30*/  FADD R29, R29, R36 ;  /* 0x000000241d1d7221 */ /* 0x000fe20000000000 */
[----:B------:R-:W-:Y:S02]  /*0e40*/  IADD3 R36, R17, UR8, RZ ;  /* 0x0000000811247c10 */ /* 0x000fe4000fffe0ff */
[----:B------:R-:W-:-:S03]  /*0e50*/  MOV R13, RZ ;  /* 0x000000ff000d7202 */ /* 0x000fc60000000f00 */
[----:B-1----:R-:W-:-:S05]  /*0e60*/  IMAD.WIDE R20, R36, 0x4, R8 ;  /* 0x0000000424147825 */ /* 0x002fca00078e0208 */
[----:B------:R-:W4:Y:S01]  /*0e70*/  @P3 LDG.E.EL R13, desc[UR12][R20.64] ;  /* 0x0000000c140d3981 */ /* 0x000f22000c2e1900 */
[----:B------:R-:W-:Y:S01]  /*0e80*/  SEL R36, R35, RZ, P2 ;  /* 0x000000ff23247207 */ /* 0x000fe20001000000 */
[----:B------:R-:W-:-:S06]  /*0e90*/  IMAD.MOV.U32 R35, RZ, RZ, RZ ;  /* 0x000000ffff237224 */ /* 0x000fcc00078e00ff */
[----:B------:R1:W4:Y:S01]  /*0ea0*/  @!P0 LDG.E.EL R35, desc[UR12][R20.64] ;  /* 0x0000000c14238981 */ /* 0x000322000c2e1900 */
[----:B0-----:R-:W-:Y:S01]  /*0eb0*/  SEL R11, R6, RZ, P2 ;  /* 0x000000ff060b7207 */ /* 0x001fe20001000000 */
[----:B------:R-:W-:-:S04]  /*0ec0*/  HFMA2.MMA R6, -RZ, RZ, 0, 0 ;  /* 0x00000000ff067435 */ /* 0x000fc800000001ff */
[----:B------:R-:W-:Y:S01]  /*0ed0*/  FADD R32, R32, R11 ;  /* 0x0000000b20207221 */ /* 0x000fe20000000000 */
[----:B------:R-:W-:Y:S01]  /*0ee0*/  IADD3 R11, R18, UR8, RZ ;  /* 0x00000008120b7c10 */ /* 0x000fe2000fffe0ff */
[----:B------:R-:W-:Y:S01]  /*0ef0*/  FADD R31, R31, R36 ;  /* 0x000000241f1f7221 */ /* 0x000fe20000000000 */
[----:B------:R-:W-:-:S03]  /*0f00*/  SEL R34, R34, RZ, P2 ;  /* 0x000000ff22227207 */ /* 0x000fc60001000000 */
[----:B------:R-:W-:Y:S01]  /*0f10*/  IMAD.WIDE R10, R11, 0x4, R8 ;  /* 0x000000040b0a7825 */ /* 0x000fe200078e0208 */
[----:B------:R-:W-:Y:S02]  /*0f20*/  MOV R36, RZ ;  /* 0x000000ff00247202 */ /* 0x000fe40000000f00 */
[----:B-1----:R-:W-:Y:S01]  /*0f30*/  SEL R21, R12, RZ, P2 ;  /* 0x000000ff0c157207 */ /* 0x002fe20001000000 */
[----:B------:R-:W-:Y:S01]  /*0f40*/  FADD R20, R33, R34 ;  /* 0x0000002221147221 */ /* 0x000fe20000000000 */
[----:B------:R-:W-:Y:S01]  /*0f50*/  VIADD R33, R16, UR8 ;  /* 0x0000000810217c36 */ /* 0x000fe20008000000 */
[----:B------:R-:W4:Y:S02]  /*0f60*/  @P3 LDG.E.EL R6, desc[UR12][R10.64] ;  /* 0x0000000c0a063981 */ /* 0x000f24000c2e1900 */
[----:B------:R-:W-:Y:S01]  /*0f70*/  FADD R12, R30, R21 ;  /* 0x000000151e0c7221 */ /* 0x000fe20000000000 */
[----:B------:R-:W-:Y:S01]  /*0f80*/  HFMA2.MMA R21, -RZ, RZ, 0, 0 ;  /* 0x00000000ff157435 */ /* 0x000fe200000001ff */
[----:B------:R0:W4:Y:S02]  /*0f90*/  @!P0 LDG.E.EL R36, desc[UR12][R10.64] ;  /* 0x0000000c0a248981 */ /* 0x000124000c2e1900 */
[----:B0-----:R-:W-:-:S07]  /*0fa0*/  IMAD.WIDE R10, R33, 0x4, R8 ;  /* 0x00000004210a7825 */ /* 0x001fce00078e0208 */
[----:B------:R0:W4:Y:S01]  /*0fb0*/  @P3 LDG.E.EL R21, desc[UR12][R10.64] ;  /* 0x0000000c0a153981 */ /* 0x000122000c2e1900 */
[----:B------:R-:W-:Y:S02]  /*0fc0*/  UISETP.LT.U32.AND UP3, UPT, UR7, 0x47, !UP0 ;  /* 0x000000470700788c */ /* 0x000fe4000c761070 */
[----:B------:R-:W-:Y:S01]  /*0fd0*/  UIADD3 UR6, UR8, 0x1, URZ ;  /* 0x0000000108067890 */ /* 0x000fe2000fffe03f */
[----:B------:R-:W-:-:S03]  /*0fe0*/  SEL R19, R19, RZ, P2 ;  /* 0x000000ff13137207 */ /* 0x000fc60001000000 */
[----:B------:R-:W-:Y:S02]  /*0ff0*/  PLOP3.LUT P1, PT, PT, PT, UP3, 0x80, 0x0 ;  /* 0x000000000000781c */ /* 0x000fe40003f2f038 */
[----:B------:R-:W-:Y:S01]  /*1000*/  LEA R33, R24, UR6, 0x6 ;  /* 0x0000000618217c11 */ /* 0x000fe2000f8e30ff */
[----:B------:R-:W-:Y:S01]  /*1010*/  FADD R22, R22, R19 ;  /* 0x0000001316167221 */ /* 0x000fe20000000000 */
[----:B------:R-:W-:Y:S02]  /*1020*/  MOV R19, RZ ;  /* 0x000000ff00137202 */ /* 0x000fe40000000f00 */
[----:B------:R-:W-:Y:S01]  /*1030*/  SEL R2, R2, RZ, P2 ;  /* 0x000000ff02027207 */ /* 0x000fe20001000000 */
[----:B0-----:R-:W-:Y:S01]  /*1040*/  IMAD.WIDE R10, R33, 0x4, R8 ;  /* 0x00000004210a7825 */ /* 0x001fe200078e0208 */
[----:B------:R-:W-:-:S03]  /*1050*/  IADD3 R33, R26, UR6, RZ ;  /* 0x000000061a217c10 */ /* 0x000fc6000fffe0ff */
[----:B------:R-:W-:Y:S01]  /*1060*/  FADD R23, R23, R2 ;  /* 0x0000000217177221 */ /* 0x000fe20000000000 */
[----:B------:R-:W-:Y:S01]  /*1070*/  IMAD.MOV.U32 R2, RZ, RZ, RZ ;  /* 0x000000ffff027224 */ /* 0x000fe200078e00ff */
[----:B------:R0:W4:Y:S02]  /*1080*/  @P1 LDG.E.EL R19, desc[UR12][R10.64] ;  /* 0x0000000c0a131981 */ /* 0x000124000c2e1900 */
[----:B0-----:R-:W-:Y:S01]  /*1090*/  IMAD.WIDE R10, R33, 0x4, R8 ;  /* 0x00000004210a7825 */ /* 0x001fe200078e0208 */
[----:B------:R-:W-:-:S04]  /*10a0*/  IADD3 R33, R28, UR6, RZ ;  /* 0x000000061c217c10 */ /* 0x000fc8000fffe0ff */
[----:B------:R0:W4:Y:S02]  /*10b0*/  @P1 LDG.E.EL R2, desc[UR12][R10.64] ;  /* 0x0000000c0a021981 */ /* 0x000124000c2e1900 */
[----:B0-----:R-:W-:Y:S01]  /*10c0*/  IMAD.WIDE R10, R33, 0x4, R8 ;  /* 0x00000004210a7825 */ /* 0x001fe200078e0208 */
[----:B------:R-:W-:Y:S02]  /*10d0*/  IADD3 R33, R25, UR6, RZ ;  /* 0x0000000619217c10 */ /* 0x000fe4000fffe0ff */
[----:B--2---:R-:W-:Y:S01]  /*10e0*/  SEL R30, R7, RZ, P3 ;  /* 0x000000ff071e7207 */ /* 0x004fe20001800000 */
[----:B------:R-:W-:Y:S01]  /*10f0*/  HFMA2.MMA R7, -RZ, RZ, 0, 0 ;  /* 0x00000000ff077435 */ /* 0x000fe200000001ff */
[----:B---3--:R-:W-:-:S09]  /*1100*/  SEL R0, R0, RZ, P3 ;  /* 0x000000ff00007207 */ /* 0x008fd20001800000 */
[----:B------:R0:W2:Y:S01]  /*1110*/  @P1 LDG.E.EL R7, desc[UR12][R10.64] ;  /* 0x0000000c0a071981 */ /* 0x0000a2000c2e1900 */
[----:B------:R-:W-:Y:S01]  /*1120*/  FADD R29, R29, R0 ;  /* 0x000000001d1d7221 */ /* 0x000fe20000000000 */
[----:B------:R-:W-:Y:S02]  /*1130*/  IMAD.MOV.U32 R0, RZ, RZ, RZ ;  /* 0x000000ffff007224 */ /* 0x000fe400078e00ff */
[----:B0-----:R-:W-:Y:S01]  /*1140*/  IMAD.WIDE R10, R33, 0x4, R8 ;  /* 0x00000004210a7825 */ /* 0x001fe200078e0208 */
[----:B------:R-:W-:Y:S02]  /*1150*/  IADD3 R33, R5, UR6, RZ ;  /* 0x0000000605217c10 */ /* 0x000fe4000fffe0ff */
[----:B-----5:R-:W-:Y:S02]  /*1160*/  SEL R4, R4, RZ, P3 ;  /* 0x000000ff04047207 */ /* 0x020fe40001800000 */
[----:B------:R0:W3:Y:S03]  /*1170*/  @P1 LDG.E.EL R0, desc[UR12][R10.64] ;  /* 0x0000000c0a001981 */ /* 0x0000e6000c2e1900 */
[----:B------:R-:W-:Y:S01]  /*1180*/  FADD R31, R31, R4 ;  /* 0x000000041f1f7221 */ /* 0x000fe20000000000 */
[----:B------:R-:W-:Y:S01]  /*1190*/  MOV R4, RZ ;  /* 0x000000ff00047202 */ /* 0x000fe20000000f00 */
[----:B0-----:R-:W-:-:S05]  /*11a0*/  IMAD.WIDE R10, R33, 0x4, R8 ;  /* 0x00000004210a7825 */ /* 0x001fca00078e0208 */
[----:B------:R0:W5:Y:S01]  /*11b0*/  @P1 LDG.E.EL R4, desc[UR12][R10.64] ;  /* 0x0000000c0a041981 */ /* 0x000162000c2e1900 */
[----:B------:R-:W-:Y:S02]  /*11c0*/  SEL R3, R3, RZ, P3 ;  /* 0x000000ff03037207 */ /* 0x000fe40001800000 */
[----:B------:R-:W-:-:S03]  /*11d0*/  IADD3 R33, R16, UR6, RZ ;  /* 0x0000000610217c10 */ /* 0x000fc6000fffe0ff */
[----:B------:R-:W-:Y:S01]  /*11e0*/  FADD R32, R32, R3 ;  /* 0x0000000320207221 */ /* 0x000fe20000000000 */
[----:B------:R-:W-:Y:S02]  /*11f0*/  IMAD.MOV.U32 R3, RZ, RZ, RZ ;  /* 0x000000ffff037224 */ /* 0x000fe400078e00ff */
[----:B0-----:R-:W-:Y:S01]  /*1200*/  IMAD.WIDE R10, R33, 0x4, R8 ;  /* 0x00000004210a7825 */ /* 0x001fe200078e0208 */
[----:B------:R-:W-:-:S04]  /*1210*/  SEL R33, R14, RZ, P3 ;  /* 0x000000ff0e217207 */ /* 0x000fc80001800000 */
[----:B------:R0:W5:Y:S01]  /*1220*/  @P1 LDG.E.EL R3, desc[UR12][R10.64] ;  /* 0x0000000c0a031981 */ /* 0x000162000c2e1900 */
[----:B------:R-:W-:Y:S01]  /*1230*/  HFMA2.MMA R14, -RZ, RZ, 0, 0 ;  /* 0x00000000ff0e7435 */ /* 0x000fe200000001ff */
[----:B------:R-:W-:Y:S01]  /*1240*/  FADD R20, R20, R33 ;  /* 0x0000002114147221 */ /* 0x000fe20000000000 */
[----:B------:R-:W-:-:S05]  /*1250*/  IADD3 R33, R17, UR6, RZ ;  /* 0x0000000611217c10 */ /* 0x000fca000fffe0ff */
[----:B0-----:R-:W-:-:S05]  /*1260*/  IMAD.WIDE R10, R33, 0x4, R8 ;  /* 0x00000004210a7825 */ /* 0x001fca00078e0208 */
[----:B------:R0:W5:Y:S01]  /*1270*/  @P1 LDG.E.EL R14, desc[UR12][R10.64] ;  /* 0x0000000c0a0e1981 */ /* 0x000162000c2e1900 */
[----:B----4-:R-:W-:Y:S02]  /*1280*/  SEL R13, R13, RZ, P3 ;  /* 0x000000ff0d0d7207 */ /* 0x010fe40001800000 */
[----:B------:R-:W-:-:S03]  /*1290*/  IADD3 R33, R18, UR6, RZ ;  /* 0x0000000612217c10 */ /* 0x000fc6000fffe0ff */
[----:B------:R-:W-:Y:S01]  /*12a0*/  FADD R22, R22, R13 ;  /* 0x0000000d16167221 */ /* 0x000fe20000000000 */
[----:B------:R-:W-:Y:S02]  /*12b0*/  IMAD.MOV.U32 R13, RZ, RZ, RZ ;  /* 0x000000ffff0d7224 */ /* 0x000fe400078e00ff */
[----:B0-----:R-:W-:-:S05]  /*12c0*/  IMAD.WIDE R10, R33, 0x4, R8 ;  /* 0x00000004210a7825 */ /* 0x001fca00078e0208 */
[----:B------:R0:W4:Y:S01]  /*12d0*/  @P1 LDG.E.EL R13, desc[UR12][R10.64] ;  /* 0x0000000c0a0d1981 */ /* 0x000122000c2e1900 */
[----:B------:R-:W-:-:S04]  /*12e0*/  UIADD3 UR6, UR8, 0xf, URZ ;  /* 0x0000000f08067890 */ /* 0x000fc8000fffe03f */
[----:B------:R-:W-:Y:S01]  /*12f0*/  UISETP.LT.U32.AND UP2, UPT, UR6, 0x47, UP2 ;  /* 0x000000470600788c */ /* 0x000fe20009741070 */
[----:B------:R-:W-:-:S05]  /*1300*/  LEA R33, R24, UR7, 0x6 ;  /* 0x0000000718217c11 */ /* 0x000fca000f8e30ff */
[----:B------:R-:W-:Y:S01]  /*1310*/  PLOP3.LUT P2, PT, PT, PT, UP2, 0x80, 0x0 ;  /* 0x000000000000781c */ /* 0x000fe20003f4f028 */
[----:B0-----:R-:W-:Y:S01]  /*1320*/  IMAD.WIDE R10, R33, 0x4, R8 ;  /* 0x00000004210a7825 */ /* 0x001fe200078e0208 */
[----:B------:R-:W-:Y:S02]  /*1330*/  IADD3 R33, R26, UR7, RZ ;  /* 0x000000071a217c10 */ /* 0x000fe4000fffe0ff */
[----:B------:R-:W-:-:S05]  /*1340*/  SEL R6, R6, RZ, P3 ;  /* 0x000000ff06067207 */ /* 0x000fca0001800000 */
[----:B------:R-:W-:Y:S01]  /*1350*/  FADD R6, R23, R6 ;  /* 0x0000000617067221 */ /* 0x000fe20000000000 */
[----:B------:R-:W-:-:S06]  /*1360*/  MOV R23, RZ ;  /* 0x000000ff00177202 */ /* 0x000fcc0000000f00 */
[----:B------:R0:W4:Y:S01]  /*1370*/  @P2 LDG.E.EL R23, desc[UR12][R10.64] ;  /* 0x0000000c0a172981 */ /* 0x000122000c2e1900 */
[----:B------:R-:W-:-:S05]  /*1380*/  SEL R21, R21, RZ, P3 ;  /* 0x000000ff15157207 */ /* 0x000fca0001800000 */
[----:B------:R-:W-:Y:S01]  /*1390*/  FADD R12, R12, R21 ;  /* 0x000000150c0c7221 */ /* 0x000fe20000000000 */
[----:B------:R-:W-:Y:S01]  /*13a0*/  HFMA2.MMA R21, -RZ, RZ, 0, 0 ;  /* 0x00000000ff157435 */ /* 0x000fe200000001ff */
[----:B0-----:R-:W-:-:S09]  /*13b0*/  IMAD.WIDE R10, R33, 0x4, R8 ;  /* 0x00000004210a7825 */ /* 0x001fd200078e0208 */
[----:B------:R0:W4:Y:S01]  /*13c0*/  @P2 LDG.E.EL R21, desc[UR12][R10.64] ;  /* 0x0000000c0a152981 */ /* 0x000122000c2e1900 */
[----:B------:R-:W-:Y:S02]  /*13d0*/  VIADD R33, R28, UR7 ;  /* 0x000000071c217c36 */ /* 0x000fe40008000000 */
[----:B------:R-:W-:Y:S01]  /*13e0*/  FADD R27, R27, R30 ;  /* 0x0000001e1b1b7221 */ /* 0x000fe20000000000 */
[----:B------:R-:W-:Y:S02]  /*13f0*/  SEL R30, R19, RZ, P1 ;  /* 0x000000ff131e7207 */ /* 0x000fe40000800000 */
[----:B------:R-:W-:Y:S01]  /*1400*/  MOV R19, RZ ;  /* 0x000000ff00137202 */ /* 0x000fe20000000f00 */
[----:B0-----:R-:W-:Y:S01]  /*1410*/  IMAD.WIDE R10, R33, 0x4, R8 ;  /* 0x00000004210a7825 */ /* 0x001fe200078e0208 */
[----:B------:R-:W-:-:S04]  /*1420*/  IADD3 R33, R25, UR7, RZ ;  /* 0x0000000719217c10 */ /* 0x000fc8000fffe0ff */
[----:B------:R0:W4:Y:S01]  /*1430*/  @P2 LDG.E.EL R19, desc[UR12][R10.64] ;  /* 0x0000000c0a132981 */ /* 0x000122000c2e1900 */
[----:B------:R-:W-:-:S05]  /*1440*/  SEL R2, R2, RZ, P1 ;  /* 0x000000ff02027207 */ /* 0x000fca0000800000 */
[----:B------:R-:W-:Y:S01]  /*1450*/  FADD R29, R29, R2 ;  /* 0x000000021d1d7221 */ /* 0x000fe20000000000 */
[----:B------:R-:W-:Y:S01]  /*1460*/  HFMA2.MMA R2, -RZ, RZ, 0, 0 ;  /* 0x00000000ff027435 */ /* 0x000fe200000001ff */
[----:B0-----:R-:W-:-:S04]  /*1470*/  IMAD.WIDE R10, R33, 0x4, R8 ;  /* 0x00000004210a7825 */ /* 0x001fc800078e0208 */
[----:B------:R-:W-:Y:S02]  /*1480*/  VIADD R33, R5, UR7 ;  /* 0x0000000705217c36 */ /* 0x000fe40008000000 */
[----:B------:R-:W-:-:S03]  /*1490*/  FADD R27, R27, R30 ;  /* 0x0000001e1b1b7221 */ /* 0x000fc60000000000 */
[----:B------:R0:W4:Y:S02]  /*14a0*/  @P2 LDG.E.EL R2, desc[UR12][R10.64] ;  /* 0x0000000c0a022981 */ /* 0x000124000c2e1900 */
[----:B0-----:R-:W-:Y:S01]  /*14b0*/  IMAD.WIDE R10, R33, 0x4, R8 ;  /* 0x00000004210a7825 */ /* 0x001fe200078e0208 */
[----:B------:R-:W-:-:S06]  /*14c0*/  UISETP.LT.U32.AND UP1, UPT, UR6, 0x47, UP1 ;  /* 0x000000470600788c */ /* 0x000fcc0008f21070 */
[----:B------:R-:W-:Y:S02]  /*14d0*/  PLOP3.LUT P3, PT, PT, PT, UP1, 0x80, 0x0 ;  /* 0x000000000000781c */ /* 0x000fe40003f6f018 */
[----:B--2---:R-:W-:Y:S02]  /*14e0*/  SEL R30, R7, RZ, P1 ;  /* 0x000000ff071e7207 */ /* 0x004fe40000800000 */
[----:B------:R-:W-:-:S06]  /*14f0*/  MOV R7, RZ ;  /* 0x000000ff00077202 */ /* 0x000fcc0000000f00 */
[----:B------:R0:W2:Y:S01]  /*1500*/  @P2 LDG.E.EL R7, desc[UR12][R10.64] ;  /* 0x0000000c0a072981 */ /* 0x0000a2000c2e1900 */
[----:B---3--:R-:W-:-:S05]  /*1510*/  SEL R33, R0, RZ, P1 ;  /* 0x000000ff00217207 */ /* 0x008fca0000800000 */
[----:B------:R-:W-:Y:S01]  /*1520*/  FADD R32, R32, R33 ;  /* 0x0000002120207221 */ /* 0x000fe20000000000 */
[----:B------:R-:W-:Y:S01]  /*1530*/  IADD3 R33, R16, UR7, RZ ;  /* 0x0000000710217c10 */ /* 0x000fe2000fffe0ff */
[----:B------:R-:W-:-:S04]  /*1540*/  HFMA2.MMA R0, -RZ, RZ, 0, 0 ;  /* 0x00000000ff007435 */ /* 0x000fc800000001ff */
[----:B0-----:R-:W-:Y:S01]  /*1550*/  IMAD.WIDE R10, R33, 0x4, R8 ;  /* 0x00000004210a7825 */ /* 0x001fe200078e0208 */
[----:B-----5:R-:W-:-:S05]  /*1560*/  SEL R33, R4, RZ, P1 ;  /* 0x000000ff04217207 */ /* 0x020fca0000800000 */
[----:B------:R0:W3:Y:S01]  /*1570*/  @P2 LDG.E.EL R0, desc[UR12][R10.64] ;  /* 0x0000000c0a002981 */ /* 0x0000e2000c2e1900 */
[----:B------:R-:W-:Y:S01]  /*1580*/  FADD R20, R20, R33 ;  /* 0x0000002114147221 */ /* 0x000fe20000000000 */
[----:B------:R-:W-:Y:S01]  /*1590*/  VIADD R33, R17, UR7 ;  /* 0x0000000711217c36 */ /* 0x000fe20008000000 */
[----:B------:R-:W-:-:S03]  /*15a0*/  MOV R4, RZ ;  /* 0x000000ff00047202 */ /* 0x000fc60000000f00 */
[----:B0-----:R-:W-:Y:S01]  /*15b0*/  IMAD.WIDE R10, R33, 0x4, R8 ;  /* 0x00000004210a7825 */ /* 0x001fe200078e0208 */
[----:B------:R-:W-:-:S04]  /*15c0*/  SEL R3, R3, RZ, P1 ;  /* 0x000000ff03037207 */ /* 0x000fc80000800000 */
[----:B------:R0:W5:Y:S01]  /*15d0*/  @P2 LDG.E.EL R4, desc[UR12][R10.64] ;  /* 0x0000000c0a042981 */ /* 0x000162000c2e1900 */
[----:B------:R-:W-:Y:S01]  /*15e0*/  IADD3 R33, R18, UR7, RZ ;  /* 0x0000000712217c10 */ /* 0x000fe2000fffe0ff */
[----:B------:R-:W-:Y:S01]  /*15f0*/  FADD R3, R12, R3 ;  /* 0x000000030c037221 */ /* 0x000fe20000000000 */
[----:B------:R-:W-:Y:S01]  /*1600*/  HFMA2.MMA R12, -RZ, RZ, 0, 0 ;  /* 0x00000000ff0c7435 */ /* 0x000fe200000001ff */
[----:B------:R-:W-:Y:S02]  /*1610*/  UIADD3 UR7, UR8, 0x8, URZ ;  /* 0x0000000808077890 */ /* 0x000fe4000fffe03f */
[----:B0-----:R-:W-:Y:S01]  /*1620*/  IMAD.WIDE R10, R33, 0x4, R8 ;  /* 0x00000004210a7825 */ /* 0x001fe200078e0208 */
[----:B------:R-:W-:-:S06]  /*1630*/  SEL R33, R14, RZ, P1 ;  /* 0x000000ff0e217207 */ /* 0x000fcc0000800000 */
[----:B------:R0:W5:Y:S01]  /*1640*/  @P2 LDG.E.EL R12, desc[UR12][R10.64] ;  /* 0x0000000c0a0c2981 */ /* 0x000162000c2e1900 */
[----:B------:R-:W-:Y:S01]  /*1650*/  FADD R22, R22, R33 ;  /* 0x0000002116167221 */ /* 0x000fe20000000000 */
[----:B------:R-:W-:Y:S01]  /*1660*/  LEA R33, R24, UR7, 0x6 ;  /* 0x0000000718217c11 */ /* 0x000fe2000f8e30ff */
[----:B------:R-:W-:-:S04]  /*1670*/  IMAD.MOV.U32 R14, RZ, RZ, RZ ;  /* 0x000000ffff0e7224 */ /* 0x000fc800078e00ff */
[----:B0-----:R-:W-:Y:S01]  /*1680*/  IMAD.WIDE R10, R33, 0x4, R8 ;  /* 0x00000004210a7825 */ /* 0x001fe200078e0208 */
[----:B------:R-:W-:Y:S02]  /*1690*/  IADD3 R33, R26, UR7, RZ ;  /* 0x000000071a217c10 */ /* 0x000fe4000fffe0ff */
[----:B----4-:R-:W-:Y:S02]  /*16a0*/  SEL R13, R13, RZ, P1 ;  /* 0x000000ff0d0d7207 */ /* 0x010fe40000800000 */
[----:B------:R0:W4:Y:S03]  /*16b0*/  @P3 LDG.E.EL R14, desc[UR12][R10.64] ;  /* 0x0000000c0a0e3981 */ /* 0x000126000c2e1900 */
[----:B------:R-:W-:Y:S01]  /*16c0*/  FADD R6, R6, R13 ;  /* 0x0000000d06067221 */ /* 0x000fe20000000000 */
[----:B------:R-:W-:Y:S01]  /*16d0*/  MOV R13, RZ ;  /* 0x000000ff000d7202 */ /* 0x000fe20000000f00 */
[----:B0-----:R-:W-:-:S05]  /*16e0*/  IMAD.WIDE R10, R33, 0x4, R8 ;  /* 0x00000004210a7825 */ /* 0x001fca00078e0208 */
[----:B------:R0:W4:Y:S01]  /*16f0*/  @P3 LDG.E.EL R13, desc[UR12][R10.64] ;  /* 0x0000000c0a0d3981 */ /* 0x000122000c2e1900 */
[----:B------:R-:W-:Y:S01]  /*1700*/  FADD R31, R31, R30 ;  /* 0x0000001e1f1f7221 */ /* 0x000fe20000000000 */
[----:B------:R-:W-:-:S05]  /*1710*/  IADD3 R33, R28, UR7, RZ ;  /* 0x000000071c217c10 */ /* 0x000fca000fffe0ff */
[----:B0-----:R-:W-:Y:S01]  /*1720*/  IMAD.WIDE R10, R33, 0x4, R8 ;  /* 0x00000004210a7825 */ /* 0x001fe200078e0208 */
[----:B------:R-:W-:Y:S02]  /*1730*/  IADD3 R33, R25, UR7, RZ ;  /* 0x0000000719217c10 */ /* 0x000fe4000fffe0ff */
[----:B------:R-:W-:Y:S01]  /*1740*/  SEL R30, R23, RZ, P2 ;  /* 0x000000ff171e7207 */ /* 0x000fe20001000000 */
[----:B------:R-:W-:-:S04]  /*1750*/  IMAD.MOV.U32 R23, RZ, RZ, RZ ;  /* 0x000000ffff177224 */ /* 0x000fc800078e00ff */
[----:B------:R-:W-:Y:S02]  /*1760*/  FADD R27, R27, R30 ;  /* 0x0000001e1b1b7221 */ /* 0x000fe40000000000 */
[----:B------:R0:W4:Y:S02]  /*1770*/  @P3 LDG.E.EL R23, desc[UR12][R10.64] ;  /* 0x0000000c0a173981 */ /* 0x000124000c2e1900 */
[----:B0-----:R-:W-:Y:S01]  /*1780*/  IMAD.WIDE R10, R33, 0x4, R8 ;  /* 0x00000004210a7825 */ /* 0x001fe200078e0208 */
[----:B------:R-:W-:Y:S01]  /*1790*/  SEL R30, R21, RZ, P2 ;  /* 0x000000ff151e7207 */ /* 0x000fe20001000000 */
[----:B------:R-:W-:-:S10]  /*17a0*/  HFMA2.MMA R21, -RZ, RZ, 0, 0 ;  /* 0x00000000ff157435 */ /* 0x000fd400000001ff */
[----:B------:R0:W4:Y:S01]  /*17b0*/  @P3 LDG.E.EL R21, desc[UR12][R10.64] ;  /* 0x0000000c0a153981 */ /* 0x000122000c2e1900 */
[----:B------:R-:W-:Y:S01]  /*17c0*/  IADD3 R33, R5, UR7, RZ ;  /* 0x0000000705217c10 */ /* 0x000fe2000fffe0ff */
[----:B------:R-:W-:Y:S01]  /*17d0*/  FADD R29, R29, R30 ;  /* 0x0000001e1d1d7221 */ /* 0x000fe20000000000 */
[----:B------:R-:W-:Y:S01]  /*17e0*/  SEL R30, R19, RZ, P2 ;  /* 0x000000ff131e7207 */ /* 0x000fe20001000000 */
[----:B------:R-:W-:Y:S02]  /*17f0*/  IMAD.MOV.U32 R19, RZ, RZ, RZ ;  /* 0x000000ffff137224 */ /* 0x000fe400078e00ff */
[----:B0-----:R-:W-:-:S05]  /*1800*/  IMAD.WIDE R10, R33, 0x4, R8 ;  /* 0x00000004210a7825 */ /* 0x001fca00078e0208 */
[----:B------:R0:W4:Y:S01]  /*1810*/  @P3 LDG.E.EL R19, desc[UR12][R10.64] ;  /* 0x0000000c0a133981 */ /* 0x000122000c2e1900 */
[----:B------:R-:W-:-:S05]  /*1820*/  SEL R33, R2, RZ, P2 ;  /* 0x000000ff02217207 */ /* 0x000fca0001000000 */
[----:B------:R-:W-:Y:S01]  /*1830*/  FADD R32, R32, R33 ;  /* 0x0000002120207221 */ /* 0x000fe20000000000 */
[----:B------:R-:W-:Y:S02]  /*1840*/  IADD3 R33, R16, UR7, RZ ;  /* 0x0000000710217c10 */ /* 0x000fe4000fffe0ff */
[----:B------:R-:W-:-:S03]  /*1850*/  MOV R2, RZ ;  /* 0x000000ff00027202 */ /* 0x000fc60000000f00 */
[----:B0-----:R-:W-:Y:S01]  /*1860*/  IMAD.WIDE R10, R33, 0x4, R8 ;  /* 0x00000004210a7825 */ /* 0x001fe200078e0208 */
[----:B------:R-:W-:-:S04]  /*1870*/  IADD3 R33, R17, UR7, RZ ;  /* 0x0000000711217c10 */ /* 0x000fc8000fffe0ff */
[----:B------:R0:W4:Y:S02]  /*1880*/  @P3 LDG.E.EL R2, desc[UR12][R10.64] ;  /* 0x0000000c0a023981 */ /* 0x000124000c2e1900 */
[----:B0-----:R-:W-:Y:S01]  /*1890*/  IMAD.WIDE R10, R33, 0x4, R8 ;  /* 0x00000004210a7825 */ /* 0x001fe200078e0208 */
[----:B------:R-:W-:Y:S01]  /*18a0*/  IADD3 R33, R18, UR7, RZ ;  /* 0x0000000712217c10 */ /* 0x000fe2000fffe0ff */
[----:B------:R-:W-:Y:S02]  /*18b0*/  UISETP.LT.U32.AND UP0, UPT, UR6, 0x47, !UP0 ;  /* 0x000000470600788c */ /* 0x000fe4000c701070 */
[----:B------:R-:W-:-:S04]  /*18c0*/  UIADD3 UR6, UR8, 0x9, URZ ;  /* 0x0000000908067890 */ /* 0x000fc8000fffe03f */
[----:B------:R-:W-:Y:S01]  /*18d0*/  PLOP3.LUT P1, PT, PT, PT, UP0, 0x80, 0x0 ;  /* 0x000000000000781c */ /* 0x000fe20003f2f008 */
[----:B------:R-:W-:Y:S01]  /*18e0*/  FADD R31, R31, R30 ;  /* 0x0000001e1f1f7221 */ /* 0x000fe20000000000 */
[----:B--2---:R-:W-:-:S05]  /*18f0*/  SEL R7, R7, RZ, P2 ;  /* 0x000000ff07077207 */ /* 0x004fca0001000000 */
[----:B------:R-:W-:Y:S01]  /*1900*/  FADD R20, R20, R7 ;  /* 0x0000000714147221 */ /* 0x000fe20000000000 */
[----:B------:R-:W-:-:S06]  /*1910*/  IMAD.MOV.U32 R7, RZ, RZ, RZ ;  /* 0x000000ffff077224 */ /* 0x000fcc00078e00ff */
[----:B------:R0:W2:Y:S01]  /*1920*/  @P3 LDG.E.EL R7, desc[UR12][R10.64] ;  /* 0x0000000c0a073981 */ /* 0x0000a2000c2e1900 */
[----:B---3--:R-:W-:Y:S01]  /*1930*/  SEL R0, R0, RZ, P2 ;  /* 0x000000ff00007207 */ /* 0x008fe20001000000 */
[----:B0-----:R-:W-:-:S04]  /*1940*/  IMAD.WIDE R10, R33, 0x4, R8 ;  /* 0x00000004210a7825 */ /* 0x001fc800078e0208 */
[----:B------:R-:W-:Y:S01]  /*1950*/  FADD R3, R3, R0 ;  /* 0x0000000003037221 */ /* 0x000fe20000000000 */
[----:B------:R-:W-:Y:S01]  /*1960*/  HFMA2.MMA R0, -RZ, RZ, 0, 0 ;  /* 0x00000000ff007435 */ /* 0x000fe200000001ff */
[----:B-----5:R-:W-:-:S09]  /*1970*/  SEL R33, R4, RZ, P2 ;  /* 0x000000ff04217207 */ /* 0x020fd20001000000 */
[----:B------:R0:W3:Y:S01]  /*1980*/  @P3 LDG.E.EL R0, desc[UR12][R10.64] ;  /* 0x0000000c0a003981 */ /* 0x0000e2000c2e1900 */
[----:B------:R-:W-:Y:S01]  /*1990*/  FADD R4, R22, R33 ;  /* 0x0000002116047221 */ /* 0x000fe20000000000 */
[----:B------:R-:W-:Y:S02]  /*19a0*/  LEA R33, R24, UR8, 0x6 ;  /* 0x0000000818217c11 */ /* 0x000fe4000f8e30ff */
[----:B------:R-:W-:-:S03]  /*19b0*/  MOV R22, RZ ;  /* 0x000000ff00167202 */ /* 0x000fc60000000f00 */
[----:B0-----:R-:W-:Y:S01]  /*19c0*/  IMAD.WIDE R10, R33, 0x4, R8 ;  /* 0x00000004210a7825 */ /* 0x001fe200078e0208 */
[----:B------:R-:W-:-:S04]  /*19d0*/  LEA R33, R24, UR6, 0x6 ;  /* 0x0000000618217c11 */ /* 0x000fc8000f8e30ff */
[----:B------:R0:W5:Y:S01]  /*19e0*/  @!P0 LDG.E.EL R22, desc[UR12][R10.64] ;  /* 0x0000000c0a168981 */ /* 0x000162000c2e1900 */
[----:B------:R-:W-:Y:S02]  /*19f0*/  IMAD.MOV.U32 R24, RZ, RZ, RZ ;  /* 0x000000ffff187224 */ /* 0x000fe400078e00ff */
[----:B0-----:R-:W-:Y:S01]  /*1a00*/  IMAD.WIDE R10, R33, 0x4, R8 ;  /* 0x00000004210a7825 */ /* 0x001fe200078e0208 */
[----:B------:R-:W-:Y:S01]  /*1a10*/  SEL R33, R12, RZ, P2 ;  /* 0x000000ff0c217207 */ /* 0x000fe20001000000 */
[----:B------:R-:W-:-:S03]  /*1a20*/  HFMA2.MMA R12, -RZ, RZ, 0, 0 ;  /* 0x00000000ff0c7435 */ /* 0x000fc600000001ff */
[----:B------:R0:W2:Y:S01]  /*1a30*/  @P1 LDG.E.EL R24, desc[UR12][R10.64] ;  /* 0x0000000c0a181981 */ /* 0x0000a2000c2e1900 */
[----:B------:R-:W-:Y:S01]  /*1a40*/  FADD R6, R6, R33 ;  /* 0x0000002106067221 */ /* 0x000fe20000000000 */
[----:B------:R-:W-:Y:S02]  /*1a50*/  IADD3 R33, R26, UR8, RZ ;  /* 0x000000081a217c10 */ /* 0x000fe4000fffe0ff */
[----:B----4-:R-:W-:-:S03]  /*1a60*/  SEL R14, R14, RZ, P3 ;  /* 0x000000ff0e0e7207 */ /* 0x010fc60001800000 */
[----:B0-----:R-:W-:Y:S01]  /*1a70*/  IMAD.WIDE R10, R33, 0x4, R8 ;  /* 0x00000004210a7825 */ /* 0x001fe200078e0208 */
[----:B------:R-:W-:-:S03]  /*1a80*/  IADD3 R33, R26, UR6, RZ ;  /* 0x000000061a217c10 */ /* 0x000fc6000fffe0ff */
[----:B------:R-:W-:Y:S01]  /*1a90*/  IMAD.MOV.U32 R26, RZ, RZ, RZ ;  /* 0x000000ffff1a7224 */ /* 0x000fe200078e00ff */
[----:B------:R0:W4:Y:S01]  /*1aa0*/  @!P0 LDG.E.EL R12, desc[UR12][R10.64] ;  /* 0x0000000c0a0c8981 */ /* 0x000122000c2e1900 */
[----:B------:R-:W-:Y:S01]  /*1ab0*/  FADD R27, R27, R14 ;  /* 0x0000000e1b1b7221 */ /* 0x000fe20000000000 */
[----:B------:R-:W-:Y:S01]  /*1ac0*/  MOV R14, RZ ;  /* 0x000000ff000e7202 */ /* 0x000fe20000000f00 */
[----:B0-----:R-:W-:Y:S01]  /*1ad0*/  IMAD.WIDE R10, R33, 0x4, R8 ;  /* 0x00000004210a7825 */ /* 0x001fe200078e0208 */
[----:B------:R-:W-:-:S04]  /*1ae0*/  IADD3 R33, R28, UR8, RZ ;  /* 0x000000081c217c10 */ /* 0x000fc8000fffe0ff */
[----:B------:R0:W2:Y:S01]  /*1af0*/  @P1 LDG.E.EL R26, desc[UR12][R10.64] ;  /* 0x0000000c0a1a1981 */ /* 0x0000a2000c2e1900 */
[----:B------:R-:W-:Y:S01]  /*1b00*/  SEL R30, R13, RZ, P3 ;  /* 0x000000ff0d1e7207 */ /* 0x000fe20001800000 */
[----:B------:R-:W-:Y:S01]  /*1b10*/  HFMA2.MMA R13, -RZ, RZ, 0, 0 ;  /* 0x00000000ff0d7435 */ /* 0x000fe200000001ff */
[----:B0-----:R-:W-:Y:S01]  /*1b20*/  IMAD.WIDE R10, R33, 0x4, R8 ;  /* 0x00000004210a7825 */ /* 0x001fe200078e0208 */
[----:B------:R-:W-:-:S03]  /*1b30*/  IADD3 R33, R28, UR6, RZ ;  /* 0x000000061c217c10 */ /* 0x000fc6000fffe0ff */
[----:B------:R-:W-:Y:S01]  /*1b40*/  IMAD.MOV.U32 R28, RZ, RZ, RZ ;  /* 0x000000ffff1c7224 */ /* 0x000fe200078e00ff */
[----:B------:R0:W2:Y:S02]  /*1b50*/  @!P0 LDG.E.EL R14, desc[UR12][R10.64] ;  /* 0x0000000c0a0e8981 */ /* 0x0000a4000c2e1900 */
[----:B0-----:R-:W-:Y:S01]  /*1b60*/  IMAD.WIDE R10, R33, 0x4, R8 ;  /* 0x00000004210a7825 */ /* 0x001fe200078e0208 */
[----:B------:R-:W-:-:S04]  /*1b70*/  IADD3 R33, R25, UR8, RZ ;  /* 0x0000000819217c10 */ /* 0x000fc8000fffe0ff */
[----:B------:R0:W3:Y:S02]  /*1b80*/  @P1 LDG.E.EL R28, desc[UR12][R10.64] ;  /* 0x0000000c0a1c1981 */ /* 0x0000e4000c2e1900 */
[----:B0-----:R-:W-:-:S05]  /*1b90*/  IMAD.WIDE R10, R33, 0x4, R8 ;  /* 0x00000004210a7825 */ /* 0x001fca00078e0208 */
[----:B------:R0:W3:Y:S01]  /*1ba0*/  @!P0 LDG.E.EL R13, desc[UR12][R10.64] ;  /* 0x0000000c0a0d8981 */ /* 0x0000e2000c2e1900 */
[----:B------:R-:W-:Y:S01]  /*1bb0*/  IADD3 R25, R25, UR6, RZ ;  /* 0x0000000619197c10 */ /* 0x000fe2000fffe0ff */
[----:B------:R-:W-:Y:S01]  /*1bc0*/  FADD R29, R29, R30 ;  /* 0x0000001e1d1d7221 */ /* 0x000fe20000000000 */
[----:B------:R-:W-:Y:S01]  /*1bd0*/  IMAD.MOV.U32 R30, RZ, RZ, RZ ;  /* 0x000000ffff1e7224 */ /* 0x000fe200078e00ff */
[----:B------:R-:W-:Y:S02]  /*1be0*/  SEL R34, R23, RZ, P3 ;  /* 0x000000ff17227207 */ /* 0x000fe40001800000 */
[----:B------:R-:W-:Y:S01]  /*1bf0*/  IADD3 R23, R5, UR8, RZ ;  /* 0x0000000805177c10 */ /* 0x000fe2000fffe0ff */
[----:B0-----:R-:W-:-:S04]  /*1c00*/  IMAD.WIDE R10, R25, 0x4, R8 ;  /* 0x00000004190a7825 */ /* 0x001fc800078e0208 */
[----:B------:R-:W-:Y:S01]  /*1c10*/  FADD R31, R31, R34 ;  /* 0x000000221f1f7221 */ /* 0x000fe20000000000 */
[----:B------:R-:W-:Y:S01]  /*1c20*/  MOV R34, RZ ;  /* 0x000000ff00227202 */ /* 0x000fe20000000f00 */
[----:B------:R0:W3:Y:S01]  /*1c30*/  @P1 LDG.E.EL R30, desc[UR12][R10.64] ;  /* 0x0000000c0a1e1981 */ /* 0x0000e2000c2e1900 */
[----:B------:R-:W-:Y:S01]  /*1c40*/  SEL R21, R21, RZ, P3 ;  /* 0x000000ff15157207 */ /* 0x000fe20001800000 */
[----:B------:R-:W-:Y:S01]  /*1c50*/  HFMA2.MMA R33, -RZ, RZ, 0, 0 ;  /* 0x00000000ff217435 */ /* 0x000fe200000001ff */
[----:B0-----:R-:W-:Y:S01]  /*1c60*/  IMAD.WIDE R10, R23, 0x4, R8 ;  /* 0x00000004170a7825 */ /* 0x001fe200078e0208 */
[----:B------:R-:W-:-:S03]  /*1c70*/  IADD3 R23, R5, UR6, RZ ;  /* 0x0000000605177c10 */ /* 0x000fc6000fffe0ff */
[----:B------:R-:W-:Y:S01]  /*1c80*/  FADD R32, R32, R21 ;  /* 0x0000001520207221 */ /* 0x000fe20000000000 */
[----:B------:R-:W-:Y:S01]  /*1c90*/  IMAD.MOV.U32 R5, RZ, RZ, RZ ;  /* 0x000000ffff057224 */ /* 0x000fe200078e00ff */
[----:B------:R0:W3:Y:S01]  /*1ca0*/  @!P0 LDG.E.EL R34, desc[UR12][R10.64] ;  /* 0x0000000c0a228981 */ /* 0x0000e2000c2e1900 */
[----:B------:R-:W-:Y:S01]  /*1cb0*/  IADD3 R21, R16, UR8, RZ ;  /* 0x0000000810157c10 */ /* 0x000fe2000fffe0ff */
[----:B0-----:R-:W-:-:S05]  /*1cc0*/  IMAD.WIDE R10, R23, 0x4, R8 ;  /* 0x00000004170a7825 */ /* 0x001fca00078e0208 */
[----:B------:R0:W3:Y:S02]  /*1cd0*/  @P1 LDG.E.EL R5, desc[UR12][R10.64] ;  /* 0x0000000c0a051981 */ /* 0x0000e4000c2e1900 */
[----:B0-----:R-:W-:-:S05]  /*1ce0*/  IMAD.WIDE R10, R21, 0x4, R8 ;  /* 0x00000004150a7825 */ /* 0x001fca00078e0208 */
[----:B------:R0:W3:Y:S01]  /*1cf0*/  @!P0 LDG.E.EL R33, desc[UR12][R10.64] ;  /* 0x0000000c0a218981 */ /* 0x0000e2000c2e1900 */
[----:B------:R-:W-:Y:S01]  /*1d00*/  IADD3 R21, R16, UR6, RZ ;  /* 0x0000000610157c10 */ /* 0x000fe2000fffe0ff */
[----:B------:R-:W-:-:S04]  /*1d10*/  IMAD.MOV.U32 R16, RZ, RZ, RZ ;  /* 0x000000ffff107224 */ /* 0x000fc800078e00ff */
[----:B0-----:R-:W-:Y:S01]  /*1d20*/  IMAD.WIDE R10, R21, 0x4, R8 ;  /* 0x00000004150a7825 */ /* 0x001fe200078e0208 */
[----:B------:R-:W-:-:S04]  /*1d30*/  IADD3 R21, R17, UR6, RZ ;  /* 0x0000000611157c10 */ /* 0x000fc8000fffe0ff */
[----:B------:R0:W3:Y:S01]  /*1d40*/  @P1 LDG.E.EL R16, desc[UR12][R10.64] ;  /* 0x0000000c0a101981 */ /* 0x0000e2000c2e1900 */
[----:B------:R-:W-:Y:S01]  /*1d50*/  MOV R17, RZ ;  /* 0x000000ff00117202 */ /* 0x000fe20000000f00 */
[----:B0-----:R-:W-:Y:S01]  /*1d60*/  IMAD.WIDE R10, R21, 0x4, R8 ;  /* 0x00000004150a7825 */ /* 0x001fe200078e0208 */
[----:B------:R-:W-:-:S03]  /*1d70*/  IADD3 R21, R18, UR6, RZ ;  /* 0x0000000612157c10 */ /* 0x000fc6000fffe0ff */
[----:B------:R-:W-:Y:S01]  /*1d80*/  IMAD.MOV.U32 R18, RZ, RZ, RZ ;  /* 0x000000ffff127224 */ /* 0x000fe200078e00ff */
[----:B------:R-:W3:Y:S01]  /*1d90*/  @P1 LDG.E.EL R17, desc[UR12][R10.64] ;  /* 0x0000000c0a111981 */ /* 0x000ee2000c2e1900 */
[----:B------:R-:W-:-:S05]  /*1da0*/  IMAD.WIDE R8, R21, 0x4, R8 ;  /* 0x0000000415087825 */ /* 0x000fca00078e0208 */
[----:B------:R0:W3:Y:S01]  /*1db0*/  @P1 LDG.E.EL R18, desc[UR12][R8.64] ;  /* 0x0000000c08121981 */ /* 0x0000e2000c2e1900 */
[----:B------:R-:W1:Y:S01]  /*1dc0*/  S2UR UR7, SR_CgaCtaId ;  /* 0x00000000000779c3 */ /* 0x000e620000008800 */
[----:B------:R-:W-:Y:S01]  /*1dd0*/  UMOV UR6, 0x400 ;  /* 0x0000040000067882 */ /* 0x000fe20000000000 */
[----:B------:R-:W-:Y:S02]  /*1de0*/  LOP3.LUT R21, R15, 0x7f, RZ, 0xc0, !PT ;  /* 0x0000007f0f157812 */ /* 0x000fe400078ec0ff */
[----:B------:R-:W-:-:S05]  /*1df0*/  SEL R19, R19, RZ, P3 ;  /* 0x000000ff13137207 */ /* 0x000fca0001800000 */
[----:B------:R-:W-:Y:S01]  /*1e00*/  FADD R20, R20, R19 ;  /* 0x0000001314147221 */ /* 0x000fe20000000000 */
[----:B------:R-:W-:Y:S01]  /*1e10*/  SHF.L.U32 R19, R15, 0x2, RZ ;  /* 0x000000020f137819 */ /* 0x000fe200000006ff */
[----:B-1----:R-:W-:-:S06]  /*1e20*/  UPRMT UR6, UR7, 0x654, UR6 ;  /* 0x0000065407067896 */ /* 0x002fcc0008000006 */
[----:B------:R-:W-:Y:S02]  /*1e30*/  LEA R21, R21, UR6, 0x2 ;  /* 0x0000000615157c11 */ /* 0x000fe4000f8e10ff */
[----:B------:R-:W-:-:S04]  /*1e40*/  LOP3.LUT R19, R19, 0x1fc, RZ, 0xc0, !PT ;  /* 0x000001fc13137812 */ /* 0x000fc800078ec0ff */
[----:B------:R-:W-:-:S05]  /*1e50*/  LOP3.LUT R15, R37, R19, RZ, 0xfc, !PT ;  /* 0x00000013250f7212 */ /* 0x000fca00078efcff */
[----:B------:R-:W-:Y:S01]  /*1e60*/  IMAD.HI R25, R15, 0x66666667, RZ ;  /* 0x666666670f197827 */ /* 0x000fe200078e02ff */
[----:B------:R-:W-:Y:S02]  /*1e70*/  LOP3.LUT R37, R37, 0x200, R19, 0xfe, !PT ;  /* 0x0000020025257812 */ /* 0x000fe400078efe13 */
[----:B------:R-:W-:Y:S02]  /*1e80*/  LEA R19, R19, UR6, 0x2 ;  /* 0x0000000613137c11 */ /* 0x000fe4000f8e10ff */
[----:B0-----:R-:W-:-:S04]  /*1e90*/  SHF.R.U32.HI R8, RZ, 0x1f, R25 ;  /* 0x0000001fff087819 */ /* 0x001fc80000011619 */
[----:B------:R-:W-:-:S05]  /*1ea0*/  LEA.HI.SX32 R25, R25, R8, 0x17 ;  /* 0x0000000819197211 */ /* 0x000fca00078fbaff */
[----:B------:R-:W-:Y:S01]  /*1eb0*/  IMAD R15, R25, -0x500, R15 ;  /* 0xfffffb00190f7824 */ /* 0x000fe200078e020f */
[----:B-----5:R0:W-:Y:S04]  /*1ec0*/  STS [R21], R22 ;  /* 0x0000001615007388 */ /* 0x0201e80000000800 */
[----:B----4-:R1:W-:Y:S04]  /*1ed0*/  STS [R21+0x200], R12 ;  /* 0x0002000c15007388 */ /* 0x0103e80000000800 */
[----:B--2---:R-:W-:Y:S04]  /*1ee0*/  STS [R21+0x400], R14 ;  /* 0x0004000e15007388 */ /* 0x004fe80000000800 */
[----:B---3--:R2:W-:Y:S01]  /*1ef0*/  STS [R21+0x600], R13 ;  /* 0x0006000d15007388 */ /* 0x0085e20000000800 */
[----:B------:R-:W-:Y:S06]  /*1f00*/  BAR.SYNC.DEFER_BLOCKING 0x0 ;  /* 0x0000000000007b1d */ /* 0x000fec0000010000 */
[----:B------:R-:W3:Y:S02]  /*1f10*/  LDS.128 R8, [R19] ;  /* 0x0000000013087984 */ /* 0x000ee40000000c00 */
[----:B------:R-:W-:Y:S01]  /*1f20*/  BAR.SYNC.DEFER_BLOCKING 0x0 ;  /* 0x0000000000007b1d */ /* 0x000fe20000010000 */
[----:B0-----:R-:W-:Y:S01]  /*1f30*/  MOV R22, UR8 ;  /* 0x0000000800167c02 */ /* 0x001fe20008000f00 */
[----:B-1----:R-:W-:-:S04]  /*1f40*/  IMAD.HI R12, R37, 0x66666667, RZ ;  /* 0x66666667250c7827 */ /* 0x002fc800078e02ff */
[----:B------:R-:W-:Y:S01]  /*1f50*/  IMAD R15, R22, 0x500, R15 ;  /* 0x00000500160f7824 */ /* 0x000fe200078e020f */
[----:B--2---:R-:W-:Y:S01]  /*1f60*/  SHF.R.U32.HI R13, RZ, 0x1f, R12 ;  /* 0x0000001fff0d7819 */ /* 0x004fe2000001160c */
[----:B------:R-:W0:Y:S01]  /*1f70*/  LDC.64 R22, c[0x0][0x218] ;  /* 0x00008600ff167b82 */ /* 0x000e220000000a00 */
[----:B------:R-:W-:Y:S04]  /*1f80*/  STS [R21], R34 ;  /* 0x0000002215007388 */ /* 0x000fe80000000800 */
[----:B------:R-:W-:Y:S04]  /*1f90*/  STS [R21+0x200], R33 ;  /* 0x0002002115007388 */ /* 0x000fe80000000800 */
[----:B------:R-:W-:Y:S04]  /*1fa0*/  STS [R21+0x400], R35 ;  /* 0x0004002315007388 */ /* 0x000fe80000000800 */
[----:B------:R1:W-:Y:S01]  /*1fb0*/  STS [R21+0x600], R36 ;  /* 0x0006002415007388 */ /* 0x0003e20000000800 */
[----:B------:R-:W-:Y:S01]  /*1fc0*/  IMAD R25, R25, 0x14000, R15 ;  /* 0x0001400019197824 */ /* 0x000fe200078e020f */
[----:B-1----:R-:W-:Y:S01]  /*1fd0*/  LEA.HI.SX32 R36, R12, R13, 0x17 ;  /* 0x0000000d0c247211 */ /* 0x002fe200078fbaff */
[----:B------:R-:W-:Y:S04]  /*1fe0*/  BAR.SYNC.DEFER_BLOCKING 0x0 ;  /* 0x0000000000007b1d */ /* 0x000fe80000010000 */
[----:B------:R-:W-:-:S04]  /*1ff0*/  IMAD R37, R36, -0x500, R37 ;  /* 0xfffffb0024257824 */ /* 0x000fc800078e0225 */
[----:B------:R-:W-:Y:S01]  /*2000*/  IMAD R33, R36, 0x14000, R37 ;  /* 0x0001400024217824 */ /* 0x000fe200078e0225 */
[----:B------:R-:W-:Y:S01]  /*2010*/  MOV R37, UR8 ;  /* 0x0000000800257c02 */ /* 0x000fe20008000f00 */
[----:B0-----:R-:W-:-:S04]  /*2020*/  IMAD.WIDE R34, R25, 0x4, R22 ;  /* 0x0000000419227825 */ /* 0x001fc800078e0216 */
[----:B------:R-:W-:Y:S01]  /*2030*/  IMAD R33, R37, 0x500, R33 ;  /* 0x0000050025217824 */ /* 0x000fe200078e0221 */
[----:B------:R-:W0:Y:S03]  /*2040*/  LDS.128 R12, [R19] ;  /* 0x00000000130c7984 */ /* 0x000e260000000c00 */
[----:B------:R-:W-:Y:S02]  /*2050*/  IMAD.WIDE R36, R33, 0x4, R22 ;  /* 0x0000000421247825 */ /* 0x000fe400078e0216 */
[----:B------:R-:W1:Y:S01]  /*2060*/  LDC.64 R22, c[0x0][0x220] ;  /* 0x00008800ff167b82 */ /* 0x000e620000000a00 */
[----:B------:R-:W-:Y:S01]  /*2070*/  UISETP.GT.AND UP0, UPT, UR8, 0x37, UPT ;  /* 0x000000370800788c */ /* 0x000fe2000bf04270 */
[----:B---3--:R1:W-:Y:S01]  /*2080*/  @!P0 STG.E.128 desc[UR12][R34.64], R8 ;  /* 0x0000000822008986 */ /* 0x0083e2000c101d0c */
[----:B------:R-:W-:Y:S02]  /*2090*/  UISETP.GE.AND UP2, UPT, UR8, 0x38, UPT ;  /* 0x000000380800788c */ /* 0x000fe4000bf46270 */
[----:B------:R-:W-:-:S02]  /*20a0*/  USHF.R.S32.HI UR4, URZ, 0x3, UR4 ;  /* 0x000000033f047899 */ /* 0x000fc40008011404 */
[----:B------:R-:W-:Y:S02]  /*20b0*/  USEL UR8, URZ, 0x9, !UP0 ;  /* 0x000000093f087887 */ /* 0x000fe4000c000000 */
[----:B------:R-:W-:Y:S02]  /*20c0*/  UISETP.GT.AND UP0, UPT, UR5, 0x6, UPT ;  /* 0x000000060500788c */ /* 0x000fe4000bf04270 */
[----:B------:R-:W-:Y:S02]  /*20d0*/  UIADD3 UR6, UR5, 0x2, URZ ;  /* 0x0000000205067890 */ /* 0x000fe4000fffe03f */
[----:B------:R-:W-:Y:S02]  /*20e0*/  UISETP.GE.AND UP1, UPT, UR5, 0x7, UPT ;  /* 0x000000070500788c */ /* 0x000fe4000bf26270 */
[----:B------:R-:W-:Y:S01]  /*20f0*/  UIADD3 UR7, UR4, 0x2, URZ ;  /* 0x0000000204077890 */ /* 0x000fe2000fffe03f */
[----:B-1----:R-:W-:Y:S01]  /*2100*/  IMAD.WIDE R34, R25, 0x4, R22 ;  /* 0x0000000419227825 */ /* 0x002fe200078e0216 */
[----:B------:R-:W-:-:S02]  /*2110*/  USEL UR6, UR6, URZ, !UP1 ;  /* 0x0000003f06067287 */ /* 0x000fc4000c800000 */
[----:B------:R-:W-:Y:S02]  /*2120*/  UIADD3 UR10, UR4, UR5, URZ ;  /* 0x00000005040a7290 */ /* 0x000fe4000fffe03f */
[----:B------:R-:W-:Y:S01]  /*2130*/  USEL UR7, UR7, URZ, !UP2 ;  /* 0x0000003f07077287 */ /* 0x000fe2000d000000 */
[----:B0-----:R-:W-:Y:S04]  /*2140*/  @!P0 STG.E.128 desc[UR12][R36.64], R12 ;  /* 0x0000000c24008986 */ /* 0x001fe8000c101d0c */
[----:B------:R0:W-:Y:S01]  /*2150*/  @!P0 STG.E.128 desc[UR12][R34.64], R8 ;  /* 0x0000000822008986 */ /* 0x0001e2000c101d0c */
[----:B------:R-:W-:Y:S02]  /*2160*/  UIADD3 UR9, UR6, 0x9, URZ ;  /* 0x0000000906097890 */ /* 0x000fe4000fffe03f */
[----:B------:R-:W-:-:S02]  /*2170*/  UIADD3 UR7, UR8, UR7, URZ ;  /* 0x0000000708077290 */ /* 0x000fc4000fffe03f */
[----:B------:R-:W-:Y:S02]  /*2180*/  UIMAD UR10, UR4, UR5, -UR10 ;  /* 0x00000005040a72a4 */ /* 0x000fe4000f8e0a0a */
[----:B------:R-:W-:Y:S01]  /*2190*/  @!UP0 UIADD3 UR9, UR6, URZ, URZ ;  /* 0x0000003f06098290 */ /* 0x000fe2000fffe03f */
[----:B0-----:R-:W0:Y:S03]  /*21a0*/  LDC.64 R34, c[0x0][0x228] ;  /* 0x00008a00ff227b82 */ /* 0x001e260000000a00 */
[----:B------:R-:W-:Y:S02]  /*21b0*/  UIADD3 UR10, UR7, UR10, UR9 ;  /* 0x0000000a070a7290 */ /* 0x000fe4000fffe009 */
[----:B------:R-:W-:Y:S02]  /*21c0*/  UIMAD UR4, UR4, UR9, URZ ;  /* 0x00000009040472a4 */ /* 0x000fe4000f8e023f */
[----:B------:R-:W-:-:S02]  /*21d0*/  UIADD3 UR10, UR10, 0x1, URZ ;  /* 0x000000010a0a7890 */ /* 0x000fc4000fffe03f */
[----:B------:R-:W-:Y:S02]  /*21e0*/  UIMAD UR4, UR5, UR7, UR4 ;  /* 0x00000007050472a4 */ /* 0x000fe4000f8e0204 */
[----:B------:R-:W-:Y:S01]  /*21f0*/  UIMAD UR10, UR7, UR9, UR10 ;  /* 0x00000009070a72a4 */ /* 0x000fe2000f8e020a */
[----:B------:R-:W-:-:S03]  /*2200*/  IMAD.WIDE R36, R33, 0x4, R22 ;  /* 0x0000000421247825 */ /* 0x000fc600078e0216 */
[----:B------:R-:W-:Y:S02]  /*2210*/  UIADD3 UR4, -UR4, UR10, URZ ;  /* 0x0000000a04047290 */ /* 0x000fe4000fffe13f */
[----:B------:R-:W-:Y:S01]  /*2220*/  @!P0 STG.E.128 desc[UR12][R36.64], R12 ;  /* 0x0000000c24008986 */ /* 0x000fe2000c101d0c */
[----:B0-----:R-:W-:-:S05]  /*2230*/  IMAD.WIDE R22, R25, 0x4, R34 ;  /* 0x0000000419167825 */ /* 0x001fca00078e0222 */
[----:B------:R0:W-:Y:S01]  /*2240*/  @!P0 STG.E.128 desc[UR12][R22.64], R8 ;  /* 0x0000000816008986 */ /* 0x0001e2000c101d0c */
[----:B------:R-:W-:Y:S01]  /*2250*/  IMAD.WIDE R34, R33, 0x4, R34 ;  /* 0x0000000421227825 */ /* 0x000fe200078e0222 */
[----:B0-----:R-:W-:-:S04]  /*2260*/  I2FP.F32.S32 R22, UR4 ;  /* 0x0000000400167c45 */ /* 0x001fc80008201400 */
[C---:B------:R-:W-:Y:S02]  /*2270*/  FSETP.GT.AND P2, PT, |R22|.reuse, 8.50705917302346158658e+37, PT ;  /* 0x7e8000001600780b */ /* 0x040fe40003f44200 */
[----:B------:R-:W-:Y:S01]  /*2280*/  FSETP.GEU.AND P4, PT, |R22|, 1.175494350822287508e-38, PT ;  /* 0x008000001600780b */ /* 0x000fe20003f8e200 */
[----:B------:R0:W-:Y:S01]  /*2290*/  @!P0 STG.E.128 desc[UR12][R34.64], R12 ;  /* 0x0000000c22008986 */ /* 0x0001e2000c101d0c */
[----:B------:R-:W-:-:S09]  /*22a0*/  SEL R24, R24, RZ, P1 ;  /* 0x000000ff18187207 */ /* 0x000fd20000800000 */
[----:B------:R-:W-:-:S04]  /*22b0*/  @P2 FMUL R22, R22, 0.25 ;  /* 0x3e80000016162820 */ /* 0x000fc80000400000 */
[----:B------:R-:W-:Y:S01]  /*22c0*/  @!P4 FMUL R22, R22, 16777216 ;  /* 0x4b8000001616c820 */ /* 0x000fe20000400000 */
[----:B------:R-:W-:Y:S02]  /*22d0*/  SEL R26, R26, RZ, P1 ;  /* 0x000000ff1a1a7207 */ /* 0x000fe40000800000 */
[----:B------:R-:W-:Y:S02]  /*22e0*/  SEL R28, R28, RZ, P1 ;  /* 0x000000ff1c1c7207 */ /* 0x000fe40000800000 */
[----:B------:R-:W-:Y:S01]  /*22f0*/  SEL R9, R30, RZ, P1 ;  /* 0x000000ff1e097207 */ /* 0x000fe20000800000 */
[----:B------:R-:W1:Y:S01]  /*2300*/  MUFU.RCP R22, R22 ;  /* 0x0000001600167308 */ /* 0x000e620000001000 */
[----:B------:R-:W-:Y:S01]  /*2310*/  FADD R27, R27, R24 ;  /* 0x000000181b1b7221 */ /* 0x000fe20000000000 */
[----:B------:R-:W-:Y:S01]  /*2320*/  FADD R29, R29, R26 ;  /* 0x0000001a1d1d7221 */ /* 0x000fe20000000000 */
[----:B------:R-:W-:Y:S01]  /*2330*/  FADD R31, R31, R28 ;  /* 0x0000001c1f1f7221 */ /* 0x000fe20000000000 */
[----:B------:R-:W-:Y:S01]  /*2340*/  FADD R9, R32, R9 ;  /* 0x0000000920097221 */ /* 0x000fe20000000000 */
[----:B------:R-:W-:Y:S01]  /*2350*/  @P2 FMUL R27, R27, 0.25 ;  /* 0x3e8000001b1b2820 */ /* 0x000fe20000400000 */
[----:B------:R-:W-:Y:S01]  /*2360*/  @P2 FMUL R29, R29, 0.25 ;  /* 0x3e8000001d1d2820 */ /* 0x000fe20000400000 */
[----:B------:R-:W-:Y:S01]  /*2370*/  @P2 FMUL R31, R31, 0.25 ;  /* 0x3e8000001f1f2820 */ /* 0x000fe20000400000 */
[----:B------:R-:W-:Y:S01]  /*2380*/  @P2 FMUL R9, R9, 0.25 ;  /* 0x3e80000009092820 */ /* 0x000fe20000400000 */
[----:B------:R-:W-:Y:S01]  /*2390*/  @!P4 FMUL R27, R27, 16777216 ;  /* 0x4b8000001b1bc820 */ /* 0x000fe20000400000 */
[----:B------:R-:W-:Y:S01]  /*23a0*/  @!P4 FMUL R29, R29, 16777216 ;  /* 0x4b8000001d1dc820 */ /* 0x000fe20000400000 */
[----:B------:R-:W-:Y:S01]  /*23b0*/  @!P4 FMUL R31, R31, 16777216 ;  /* 0x4b8000001f1fc820 */ /* 0x000fe20000400000 */
[----:B------:R-:W-:Y:S01]  /*23c0*/  @!P4 FMUL R9, R9, 16777216 ;  /* 0x4b8000000909c820 */ /* 0x000fe20000400000 */
[C---:B-1----:R-:W-:Y:S01]  /*23d0*/  FMUL R24, R22.reuse, R27 ;  /* 0x0000001b16187220 */ /* 0x042fe20000400000 */
[----:B------:R-:W-:Y:S01]  /*23e0*/  BAR.SYNC.DEFER_BLOCKING 0x0 ;  /* 0x0000000000007b1d */ /* 0x000fe20000010000 */
[C---:B------:R-:W-:Y:S01]  /*23f0*/  FMUL R26, R22.reuse, R29 ;  /* 0x0000001d161a7220 */ /* 0x040fe20000400000 */
[C---:B0-----:R-:W-:Y:S01]  /*2400*/  FMUL R14, R22.reuse, R31 ;  /* 0x0000001f160e7220 */ /* 0x041fe20000400000 */
[----:B------:R-:W-:Y:S01]  /*2410*/  FMUL R28, R22, R9 ;  /* 0x00000009161c7220 */ /* 0x000fe20000400000 */
[----:B------:R-:W-:-:S02]  /*2420*/  SEL R7, R7, RZ, P3 ;  /* 0x000000ff07077207 */ /* 0x000fc40001800000 */
[----:B------:R-:W-:Y:S04]  /*2430*/  STS [R21], R24 ;  /* 0x0000001815007388 */ /* 0x000fe80000000800 */
[----:B------:R-:W-:Y:S04]  /*2440*/  STS [R21+0x200], R26 ;  /* 0x0002001a15007388 */ /* 0x000fe80000000800 */
[----:B------:R-:W-:Y:S04]  /*2450*/  STS [R21+0x400], R14 ;  /* 0x0004000e15007388 */ /* 0x000fe80000000800 */
[----:B------:R-:W-:Y:S01]  /*2460*/  STS [R21+0x600], R28 ;  /* 0x0006001c15007388 */ /* 0x000fe20000000800 */
[----:B------:R-:W-:Y:S01]  /*2470*/  BAR.SYNC.DEFER_BLOCKING 0x0 ;  /* 0x0000000000007b1d */ /* 0x000fe20000010000 */
[----:B------:R-:W-:Y:S01]  /*2480*/  SEL R2, R2, RZ, P3 ;  /* 0x000000ff02027207 */ /* 0x000fe20001800000 */
[----:B------:R-:W-:Y:S01]  /*2490*/  FADD R4, R4, R7 ;  /* 0x0000000704047221 */ /* 0x000fe20000000000 */
[----:B------:R-:W-:-:S02]  /*24a0*/  SEL R7, R0, RZ, P3 ;  /* 0x000000ff00077207 */ /* 0x000fc40001800000 */
[----:B------:R-:W-:Y:S01]  /*24b0*/  SEL R13, R16, RZ, P1 ;  /* 0x000000ff100d7207 */ /* 0x000fe20000800000 */
[----:B------:R-:W-:Y:S01]  /*24c0*/  FADD R12, R3, R2 ;  /* 0x00000002030c7221 */ /* 0x000fe20000000000 */
[----:B------:R-:W-:Y:S02]  /*24d0*/  SEL R5, R5, RZ, P1 ;  /* 0x000000ff05057207 */ /* 0x000fe40000800000 */
[----:B------:R-:W-:Y:S01]  /*24e0*/  SEL R17, R17, RZ, P1 ;  /* 0x000000ff11117207 */ /* 0x000fe20000800000 */
[----:B------:R-:W-:Y:S01]  /*24f0*/  FADD R15, R6, R7 ;  /* 0x00000007060f7221 */ /* 0x000fe20000000000 */
[----:B------:R-:W-:Y:S01]  /*2500*/  SEL R18, R18, RZ, P1 ;  /* 0x000000ff12127207 */ /* 0x000fe20000800000 */
[----:B------:R-:W-:Y:S01]  /*2510*/  FADD R7, R12, R13 ;  /* 0x0000000d0c077221 */ /* 0x000fe20000000000 */
[----:B------:R-:W-:Y:S01]  /*2520*/  FADD R5, R20, R5 ;  /* 0x0000000514057221 */ /* 0x000fe20000000000 */
[----:B------:R-:W-:Y:S01]  /*2530*/  FADD R13, R4, R17 ;  /* 0x00000011040d7221 */ /* 0x000fe20000000000 */
[----:B------:R-:W0:Y:S01]  /*2540*/  LDC.64 R2, c[0x0][0x230] ;  /* 0x00008c00ff027b82 */ /* 0x000e220000000a00 */
[----:B------:R-:W-:Y:S01]  /*2550*/  FADD R15, R15, R18 ;  /* 0x000000120f0f7221 */ /* 0x000fe20000000000 */
[----:B------:R-:W1:Y:S01]  /*2560*/  LDS.128 R8, [R19] ;  /* 0x0000000013087984 */ /* 0x000e620000000c00 */
        /* <DEDUP_REMOVED lines=8> */
[C---:B------:R-:W-:Y:S01]  /*25f0*/  FMUL R0, R22.reuse, R5 ;  /* 0x0000000516007220 */ /* 0x040fe20000400000 */
[----:B------:R-:W-:Y:S01]  /*2600*/  BAR.SYNC.DEFER_BLOCKING 0x0 ;  /* 0x0000000000007b1d */ /* 0x000fe20000010000 */
[C---:B------:R-:W-:Y:S01]  /*2610*/  FMUL R6, R22.reuse, R7 ;  /* 0x0000000716067220 */ /* 0x040fe20000400000 */
[C---:B------:R-:W-:Y:S01]  /*2620*/  FMUL R12, R22.reuse, R13 ;  /* 0x0000000d160c7220 */ /* 0x040fe20000400000 */
[----:B------:R-:W-:-:S03]  /*2630*/  FMUL R22, R22, R15 ;  /* 0x0000000f16167220 */ /* 0x000fc60000400000 */
[----:B------:R2:W-:Y:S04]  /*2640*/  STS [R21], R0 ;  /* 0x0000000015007388 */ /* 0x0005e80000000800 */
[----:B------:R2:W-:Y:S04]  /*2650*/  STS [R21+0x200], R6 ;  /* 0x0002000615007388 */ /* 0x0005e80000000800 */
[----:B------:R2:W-:Y:S04]  /*2660*/  STS [R21+0x400], R12 ;  /* 0x0004000c15007388 */ /* 0x0005e80000000800 */
[----:B------:R2:W-:Y:S01]  /*2670*/  STS [R21+0x600], R22 ;  /* 0x0006001615007388 */ /* 0x0005e20000000800 */
[----:B0-----:R-:W-:Y:S01]  /*2680*/  IMAD.WIDE R4, R25, 0x4, R2 ;  /* 0x0000000419047825 */ /* 0x001fe200078e0202 */
[----:B------:R-:W-:Y:S06]  /*2690*/  BAR.SYNC.DEFER_BLOCKING 0x0 ;  /* 0x0000000000007b1d */ /* 0x000fec0000010000 */
[----:B-1----:R2:W-:Y:S01]  /*26a0*/  @!P0 STG.E.128 desc[UR12][R4.64], R8 ;  /* 0x0000000804008986 */ /* 0x0025e2000c101d0c */
[----:B------:R-:W-:Y:S05]  /*26b0*/  @P0 EXIT ;  /* 0x000000000000094d */ /* 0x000fea0003800000 */
[----:B------:R-:W0:Y:S01]  /*26c0*/  LDS.128 R16, [R19] ;  /* 0x0000000013107984 */ /* 0x000e220000000c00 */
[----:B------:R-:W-:-:S05]  /*26d0*/  IMAD.WIDE R2, R33, 0x4, R2 ;  /* 0x0000000421027825 */ /* 0x000fca00078e0202 */
[----:B0-----:R-:W-:Y:S01]  /*26e0*/  STG.E.128 desc[UR12][R2.64], R16 ;  /* 0x0000001002007986 */ /* 0x001fe2000c101d0c */
[----:B------:R-:W-:Y:S05]  /*26f0*/  EXIT ;  /* 0x000000000000794d */ /* 0x000fea0003800000 */
.L_x_0:
[----:B------:R-:W-:-:S00]  /*2700*/  BRA `(.L_x_0) ;  /* 0xfffffffc00fc7947 */ /* 0x000fc0000383ffff */
[----:B------:R-:W-:-:S00]  /*2710*/  NOP ;  /* 0x0000000000007918 */ /* 0x000fc00000000000 */
        /* <DEDUP_REMOVED lines=14> */
.L_x_1:


//--------------------- .nv.shared.triton_poi_fused_avg_pool2d_convolution_44 --------------------------
	.section	.nv.shared.triton_poi_fused_avg_pool2d_convolution_44,"aw",@nobits
	.sectionflags	@""
	.align	16
	.zero		1024


//--------------------- .nv.constant0.triton_poi_fused_avg_pool2d_convolution_44 --------------------------
	.section	.nv.constant0.triton_poi_fused_avg_pool2d_convolution_44,"a",@progbits
	.sectionflags	@""
	.align	4
.nv.constant0.triton_poi_fused_avg_pool2d_convolution_44:
	.zero		576
